//
// Generated by NVIDIA NVVM Compiler
//
// Compiler Build ID: CL-36424714
// Cuda compilation tools, release 13.0, V13.0.88
// Based on NVVM 20.0.0
//

.version 9.0
.target sm_100
.address_size 64

	// .globl	_Z8workloadv
// _ZZ13ElasticKernelPiR12CudaTaskPoolI4TaskEE8BlockSyn has been demoted
.global .align 4 .b8 __cudart_i2opi_f[24] = {65, 144, 67, 60, 153, 149, 98, 219, 192, 221, 52, 245, 209, 87, 39, 252, 41, 21, 68, 78, 110, 131, 249, 162};

.visible .entry _Z8workloadv()
{
	.local .align 4 .b8 	__local_depot0[28];
	.reg .b64 	%SP;
	.reg .b64 	%SPL;
	.reg .pred 	%p<10>;
	.reg .b32 	%r<48>;
	.reg .b32 	%f<28>;
	.reg .b64 	%rd<21>;
	.reg .b64 	%fd<3>;

	mov.u64 	%SPL, __local_depot0;
	add.u64 	%rd1, %SPL, 0;
	mov.b32 	%r43, 0;
	mov.b32 	%r42, 15;
	mov.u64 	%rd10, __cudart_i2opi_f;
$L__BB0_1:
	cvt.rn.f32.s32 	%f1, %r42;
	mul.f32 	%f7, %f1, 0f3F22F983;
	cvt.rni.s32.f32 	%r47, %f7;
	cvt.rn.f32.s32 	%f8, %r47;
	fma.rn.f32 	%f9, %f8, 0fBFC90FDA, %f1;
	fma.rn.f32 	%f10, %f8, 0fB3A22168, %f9;
	fma.rn.f32 	%f27, %f8, 0fA7C234C5, %f10;
	abs.f32 	%f3, %f1;
	setp.ltu.f32 	%p1, %f3, 0f47CE4780;
	@%p1 bra 	$L__BB0_9;
	setp.neu.f32 	%p2, %f3, 0f7F800000;
	@%p2 bra 	$L__BB0_4;
	mov.f32 	%f13, 0f00000000;
	mul.rn.f32 	%f27, %f1, %f13;
	mov.b32 	%r47, 0;
	bra.uni 	$L__BB0_9;
$L__BB0_4:
	mov.b32 	%r4, %f1;
	shl.b32 	%r22, %r4, 8;
	or.b32  	%r5, %r22, -2147483648;
	mov.b64 	%rd20, 0;
	mov.b32 	%r44, 0;
	mov.u64 	%rd18, %rd10;
	mov.u64 	%rd19, %rd1;
$L__BB0_5:
	.pragma "nounroll";
	ld.global.nc.u32 	%r23, [%rd18];
	mad.wide.u32 	%rd12, %r23, %r5, %rd20;
	shr.u64 	%rd20, %rd12, 32;
	st.local.u32 	[%rd19], %rd12;
	add.s32 	%r44, %r44, 1;
	add.s64 	%rd19, %rd19, 4;
	add.s64 	%rd18, %rd18, 4;
	setp.ne.s32 	%p3, %r44, 6;
	@%p3 bra 	$L__BB0_5;
	shr.u32 	%r24, %r4, 23;
	st.local.u32 	[%rd1+24], %rd20;
	and.b32  	%r8, %r24, 31;
	and.b32  	%r25, %r24, 224;
	add.s32 	%r26, %r25, -128;
	shr.u32 	%r27, %r26, 5;
	mul.wide.u32 	%rd13, %r27, 4;
	sub.s64 	%rd8, %rd1, %rd13;
	ld.local.u32 	%r45, [%rd8+24];
	ld.local.u32 	%r46, [%rd8+20];
	setp.eq.s32 	%p4, %r8, 0;
	@%p4 bra 	$L__BB0_8;
	shf.l.wrap.b32 	%r45, %r46, %r45, %r8;
	ld.local.u32 	%r28, [%rd8+16];
	shf.l.wrap.b32 	%r46, %r28, %r46, %r8;
$L__BB0_8:
	shr.u32 	%r29, %r45, 30;
	shf.l.wrap.b32 	%r30, %r46, %r45, 2;
	shl.b32 	%r31, %r46, 2;
	shr.u32 	%r32, %r30, 31;
	add.s32 	%r33, %r32, %r29;
	neg.s32 	%r34, %r33;
	setp.lt.s32 	%p5, %r42, 0;
	selp.b32 	%r47, %r34, %r33, %p5;
	xor.b32  	%r35, %r30, %r4;
	shr.s32 	%r36, %r30, 31;
	xor.b32  	%r37, %r36, %r30;
	xor.b32  	%r38, %r36, %r31;
	cvt.u64.u32 	%rd14, %r37;
	shl.b64 	%rd15, %rd14, 32;
	cvt.u64.u32 	%rd16, %r38;
	or.b64  	%rd17, %rd15, %rd16;
	cvt.rn.f64.s64 	%fd1, %rd17;
	mul.f64 	%fd2, %fd1, 0d3BF921FB54442D19;
	cvt.rn.f32.f64 	%f11, %fd2;
	neg.f32 	%f12, %f11;
	setp.lt.s32 	%p6, %r35, 0;
	selp.f32 	%f27, %f12, %f11, %p6;
$L__BB0_9:
	mul.rn.f32 	%f14, %f27, %f27;
	and.b32  	%r40, %r47, 1;
	setp.eq.b32 	%p7, %r40, 1;
	selp.f32 	%f15, 0f3F800000, %f27, %p7;
	fma.rn.f32 	%f16, %f14, %f15, 0f00000000;
	fma.rn.f32 	%f17, %f14, 0f37CBAC00, 0fBAB607ED;
	selp.f32 	%f18, %f17, 0fB94D4153, %p7;
	selp.f32 	%f19, 0f3D2AAABB, 0f3C0885E4, %p7;
	fma.rn.f32 	%f20, %f18, %f14, %f19;
	selp.f32 	%f21, 0fBEFFFFFF, 0fBE2AAAA8, %p7;
	fma.rn.f32 	%f22, %f20, %f14, %f21;
	fma.rn.f32 	%f23, %f22, %f16, %f15;
	and.b32  	%r41, %r47, 2;
	setp.eq.s32 	%p8, %r41, 0;
	mov.f32 	%f24, 0f00000000;
	sub.f32 	%f25, %f24, %f23;
	selp.f32 	%f26, %f23, %f25, %p8;
	cvt.rzi.s32.f32 	%r42, %f26;
	add.s32 	%r43, %r43, 1;
	setp.ne.s32 	%p9, %r43, 500000;
	@%p9 bra 	$L__BB0_1;
	bar.sync 	0;
	ret;

}
	// .globl	_Z12LaunchKernelPiR12CudaTaskPoolI4TaskE
.visible .entry _Z12LaunchKernelPiR12CudaTaskPoolI4TaskE(
	.param .u64 .ptr .align 1 _Z12LaunchKernelPiR12CudaTaskPoolI4TaskE_param_0,
	.param .u64 .ptr .align 1 _Z12LaunchKernelPiR12CudaTaskPoolI4TaskE_param_1
)
{
	.reg .pred 	%p<15>;
	.reg .b32 	%r<166>;
	.reg .b64 	%rd<41>;
	// demoted variable
	.shared .align 4 .b8 _ZZ13ElasticKernelPiR12CudaTaskPoolI4TaskEE8BlockSyn[532];
	ld.param.u64 	%rd15, [_Z12LaunchKernelPiR12CudaTaskPoolI4TaskE_param_0];
	ld.param.u64 	%rd16, [_Z12LaunchKernelPiR12CudaTaskPoolI4TaskE_param_1];
	cvta.to.global.u64 	%rd1, %rd16;
	cvta.to.global.u64 	%rd2, %rd15;
	mov.b32 	%r164, 0;
$L__BB1_1:
	ld.global.u64 	%rd17, [%rd1+32];
	atom.relaxed.cas.b32 	%r9, [%rd17], 0, 1;
	setp.ne.s32 	%p1, %r9, 0;
	@%p1 bra 	$L__BB1_1;
	ld.global.u64 	%rd18, [%rd1];
	ld.global.u64 	%rd19, [%rd1+16];
	shl.b64 	%rd20, %rd19, 2;
	add.s64 	%rd21, %rd18, %rd20;
	st.u32 	[%rd21], %r164;
	ld.global.u64 	%rd22, [%rd1+16];
	add.s64 	%rd3, %rd22, 1;
	ld.global.u64 	%rd4, [%rd1+8];
	or.b64  	%rd23, %rd3, %rd4;
	and.b64  	%rd24, %rd23, -4294967296;
	setp.ne.s64 	%p2, %rd24, 0;
	@%p2 bra 	$L__BB1_4;
	cvt.u32.u64 	%r10, %rd4;
	cvt.u32.u64 	%r11, %rd3;
	rem.u32 	%r12, %r11, %r10;
	cvt.u64.u32 	%rd39, %r12;
	bra.uni 	$L__BB1_5;
$L__BB1_4:
	rem.u64 	%rd39, %rd3, %rd4;
$L__BB1_5:
	st.global.u64 	[%rd1+16], %rd39;
	ld.global.u64 	%rd25, [%rd1+32];
	atom.exch.b32 	%r13, [%rd25], 0;
	atom.global.add.u32 	%r14, [%rd2+1444], 1;
	add.s32 	%r164, %r164, 1;
	setp.ne.s32 	%p3, %r164, 200;
	@%p3 bra 	$L__BB1_1;
	// begin inline asm
	mov.u32 %r15, %smid;
	// end inline asm
	mov.u32 	%r3, %tid.x;
	setp.ne.s32 	%p4, %r3, 0;
	mul.wide.s32 	%rd26, %r15, 4;
	add.s64 	%rd8, %rd2, %rd26;
	@%p4 bra 	$L__BB1_9;
	atom.global.add.u32 	%r16, [%rd8+800], 1;
	setp.ne.s32 	%p5, %r16, 0;
	@%p5 bra 	$L__BB1_9;
	mov.u32 	%r17, %ctaid.x;
	mul.wide.u32 	%rd27, %r17, 4;
	add.s64 	%rd28, %rd2, %rd27;
	atom.global.add.u32 	%r18, [%rd28], 1;
$L__BB1_9:
	bar.sync 	0;
	mov.u32 	%r19, %ctaid.x;
	mul.wide.u32 	%rd29, %r19, 4;
	add.s64 	%rd30, %rd2, %rd29;
	atom.global.or.b32 	%r20, [%rd30], 0;
	setp.eq.s32 	%p6, %r20, 0;
	@%p6 bra 	$L__BB1_22;
	setp.eq.s32 	%p7, %r3, 0;
	bar.sync 	0;
	shl.b32 	%r21, %r3, 2;
	mov.u32 	%r22, _ZZ13ElasticKernelPiR12CudaTaskPoolI4TaskEE8BlockSyn;
	add.s32 	%r4, %r22, %r21;
	mov.b32 	%r23, 0;
	st.shared.u32 	[%r4], %r23;
	@%p7 bra 	$L__BB1_14;
	atom.shared.or.b32 	%r24, [%r4], 0;
	setp.ne.s32 	%p8, %r24, 0;
	@%p8 bra 	$L__BB1_22;
	mov.b32 	%r165, 5;
$L__BB1_13:
	// begin inline asm
	nanosleep.u32 %r165;
	// end inline asm
	setp.lt.u32 	%p9, %r165, 1000;
	selp.u32 	%r27, 1, 0, %p9;
	shl.b32 	%r165, %r165, %r27;
	atom.shared.or.b32 	%r28, [%r4], 0;
	setp.eq.s32 	%p10, %r28, 0;
	@%p10 bra 	$L__BB1_13;
	bra.uni 	$L__BB1_22;
$L__BB1_14:
	ld.global.u64 	%rd31, [%rd1+32];
	atom.relaxed.cas.b32 	%r29, [%rd31], 0, 1;
	setp.ne.s32 	%p11, %r29, 0;
	@%p11 bra 	$L__BB1_14;
	ld.global.u64 	%rd32, [%rd1+16];
	ld.global.u64 	%rd9, [%rd1+24];
	setp.eq.s64 	%p12, %rd32, %rd9;
	@%p12 bra 	$L__BB1_21;
	ld.global.u64 	%rd33, [%rd1];
	shl.b64 	%rd34, %rd9, 2;
	add.s64 	%rd35, %rd33, %rd34;
	ld.u32 	%r5, [%rd35];
	add.s64 	%rd10, %rd9, 1;
	ld.global.u64 	%rd11, [%rd1+8];
	or.b64  	%rd36, %rd10, %rd11;
	and.b64  	%rd37, %rd36, -4294967296;
	setp.ne.s64 	%p13, %rd37, 0;
	@%p13 bra 	$L__BB1_18;
	cvt.u32.u64 	%r30, %rd11;
	cvt.u32.u64 	%r31, %rd10;
	rem.u32 	%r32, %r31, %r30;
	cvt.u64.u32 	%rd40, %r32;
	bra.uni 	$L__BB1_19;
$L__BB1_18:
	rem.u64 	%rd40, %rd10, %rd11;
$L__BB1_19:
	st.global.u64 	[%rd1+24], %rd40;
	ld.global.u64 	%rd38, [%rd1+32];
	atom.exch.b32 	%r33, [%rd38], 0;
	add.s32 	%r34, %r5, 1;
	setp.lt.u32 	%p14, %r34, 2;
	@%p14 bra 	$L__BB1_21;
	atom.global.add.u32 	%r35, [%rd8+1120], 1;
	bra.uni 	$L__BB1_14;
$L__BB1_21:
	atom.shared.add.u32 	%r36, [_ZZ13ElasticKernelPiR12CudaTaskPoolI4TaskEE8BlockSyn], 1;
	atom.shared.add.u32 	%r37, [_ZZ13ElasticKernelPiR12CudaTaskPoolI4TaskEE8BlockSyn+4], 1;
	atom.shared.add.u32 	%r38, [_ZZ13ElasticKernelPiR12CudaTaskPoolI4TaskEE8BlockSyn+8], 1;
	atom.shared.add.u32 	%r39, [_ZZ13ElasticKernelPiR12CudaTaskPoolI4TaskEE8BlockSyn+12], 1;
	atom.shared.add.u32 	%r40, [_ZZ13ElasticKernelPiR12CudaTaskPoolI4TaskEE8BlockSyn+16], 1;
	atom.shared.add.u32 	%r41, [_ZZ13ElasticKernelPiR12CudaTaskPoolI4TaskEE8BlockSyn+20], 1;
	atom.shared.add.u32 	%r42, [_ZZ13ElasticKernelPiR12CudaTaskPoolI4TaskEE8BlockSyn+24], 1;
	atom.shared.add.u32 	%r43, [_ZZ13ElasticKernelPiR12CudaTaskPoolI4TaskEE8BlockSyn+28], 1;
	atom.shared.add.u32 	%r44, [_ZZ13ElasticKernelPiR12CudaTaskPoolI4TaskEE8BlockSyn+32], 1;
	atom.shared.add.u32 	%r45, [_ZZ13ElasticKernelPiR12CudaTaskPoolI4TaskEE8BlockSyn+36], 1;
	atom.shared.add.u32 	%r46, [_ZZ13ElasticKernelPiR12CudaTaskPoolI4TaskEE8BlockSyn+40], 1;
	atom.shared.add.u32 	%r47, [_ZZ13ElasticKernelPiR12CudaTaskPoolI4TaskEE8BlockSyn+44], 1;
	atom.shared.add.u32 	%r48, [_ZZ13ElasticKernelPiR12CudaTaskPoolI4TaskEE8BlockSyn+48], 1;
	atom.shared.add.u32 	%r49, [_ZZ13ElasticKernelPiR12CudaTaskPoolI4TaskEE8BlockSyn+52], 1;
	atom.shared.add.u32 	%r50, [_ZZ13ElasticKernelPiR12CudaTaskPoolI4TaskEE8BlockSyn+56], 1;
	atom.shared.add.u32 	%r51, [_ZZ13ElasticKernelPiR12CudaTaskPoolI4TaskEE8BlockSyn+60], 1;
	atom.shared.add.u32 	%r52, [_ZZ13ElasticKernelPiR12CudaTaskPoolI4TaskEE8BlockSyn+64], 1;
	atom.shared.add.u32 	%r53, [_ZZ13ElasticKernelPiR12CudaTaskPoolI4TaskEE8BlockSyn+68], 1;
	atom.shared.add.u32 	%r54, [_ZZ13ElasticKernelPiR12CudaTaskPoolI4TaskEE8BlockSyn+72], 1;
	atom.shared.add.u32 	%r55, [_ZZ13ElasticKernelPiR12CudaTaskPoolI4TaskEE8BlockSyn+76], 1;
	atom.shared.add.u32 	%r56, [_ZZ13ElasticKernelPiR12CudaTaskPoolI4TaskEE8BlockSyn+80], 1;
	atom.shared.add.u32 	%r57, [_ZZ13ElasticKernelPiR12CudaTaskPoolI4TaskEE8BlockSyn+84], 1;
	atom.shared.add.u32 	%r58, [_ZZ13ElasticKernelPiR12CudaTaskPoolI4TaskEE8BlockSyn+88], 1;
	atom.shared.add.u32 	%r59, [_ZZ13ElasticKernelPiR12CudaTaskPoolI4TaskEE8BlockSyn+92], 1;
	atom.shared.add.u32 	%r60, [_ZZ13ElasticKernelPiR12CudaTaskPoolI4TaskEE8BlockSyn+96], 1;
	atom.shared.add.u32 	%r61, [_ZZ13ElasticKernelPiR12CudaTaskPoolI4TaskEE8BlockSyn+100], 1;
	atom.shared.add.u32 	%r62, [_ZZ13ElasticKernelPiR12CudaTaskPoolI4TaskEE8BlockSyn+104], 1;
	atom.shared.add.u32 	%r63, [_ZZ13ElasticKernelPiR12CudaTaskPoolI4TaskEE8BlockSyn+108], 1;
	atom.shared.add.u32 	%r64, [_ZZ13ElasticKernelPiR12CudaTaskPoolI4TaskEE8BlockSyn+112], 1;
	atom.shared.add.u32 	%r65, [_ZZ13ElasticKernelPiR12CudaTaskPoolI4TaskEE8BlockSyn+116], 1;
	atom.shared.add.u32 	%r66, [_ZZ13ElasticKernelPiR12CudaTaskPoolI4TaskEE8BlockSyn+120], 1;
	atom.shared.add.u32 	%r67, [_ZZ13ElasticKernelPiR12CudaTaskPoolI4TaskEE8BlockSyn+124], 1;
	atom.shared.add.u32 	%r68, [_ZZ13ElasticKernelPiR12CudaTaskPoolI4TaskEE8BlockSyn+128], 1;
	atom.shared.add.u32 	%r69, [_ZZ13ElasticKernelPiR12CudaTaskPoolI4TaskEE8BlockSyn+132], 1;
	atom.shared.add.u32 	%r70, [_ZZ13ElasticKernelPiR12CudaTaskPoolI4TaskEE8BlockSyn+136], 1;
	atom.shared.add.u32 	%r71, [_ZZ13ElasticKernelPiR12CudaTaskPoolI4TaskEE8BlockSyn+140], 1;
	atom.shared.add.u32 	%r72, [_ZZ13ElasticKernelPiR12CudaTaskPoolI4TaskEE8BlockSyn+144], 1;
	atom.shared.add.u32 	%r73, [_ZZ13ElasticKernelPiR12CudaTaskPoolI4TaskEE8BlockSyn+148], 1;
	atom.shared.add.u32 	%r74, [_ZZ13ElasticKernelPiR12CudaTaskPoolI4TaskEE8BlockSyn+152], 1;
	atom.shared.add.u32 	%r75, [_ZZ13ElasticKernelPiR12CudaTaskPoolI4TaskEE8BlockSyn+156], 1;
	atom.shared.add.u32 	%r76, [_ZZ13ElasticKernelPiR12CudaTaskPoolI4TaskEE8BlockSyn+160], 1;
	atom.shared.add.u32 	%r77, [_ZZ13ElasticKernelPiR12CudaTaskPoolI4TaskEE8BlockSyn+164], 1;
	atom.shared.add.u32 	%r78, [_ZZ13ElasticKernelPiR12CudaTaskPoolI4TaskEE8BlockSyn+168], 1;
	atom.shared.add.u32 	%r79, [_ZZ13ElasticKernelPiR12CudaTaskPoolI4TaskEE8BlockSyn+172], 1;
	atom.shared.add.u32 	%r80, [_ZZ13ElasticKernelPiR12CudaTaskPoolI4TaskEE8BlockSyn+176], 1;
	atom.shared.add.u32 	%r81, [_ZZ13ElasticKernelPiR12CudaTaskPoolI4TaskEE8BlockSyn+180], 1;
	atom.shared.add.u32 	%r82, [_ZZ13ElasticKernelPiR12CudaTaskPoolI4TaskEE8BlockSyn+184], 1;
	atom.shared.add.u32 	%r83, [_ZZ13ElasticKernelPiR12CudaTaskPoolI4TaskEE8BlockSyn+188], 1;
	atom.shared.add.u32 	%r84, [_ZZ13ElasticKernelPiR12CudaTaskPoolI4TaskEE8BlockSyn+192], 1;
	atom.shared.add.u32 	%r85, [_ZZ13ElasticKernelPiR12CudaTaskPoolI4TaskEE8BlockSyn+196], 1;
	atom.shared.add.u32 	%r86, [_ZZ13ElasticKernelPiR12CudaTaskPoolI4TaskEE8BlockSyn+200], 1;
	atom.shared.add.u32 	%r87, [_ZZ13ElasticKernelPiR12CudaTaskPoolI4TaskEE8BlockSyn+204], 1;
	atom.shared.add.u32 	%r88, [_ZZ13ElasticKernelPiR12CudaTaskPoolI4TaskEE8BlockSyn+208], 1;
	atom.shared.add.u32 	%r89, [_ZZ13ElasticKernelPiR12CudaTaskPoolI4TaskEE8BlockSyn+212], 1;
	atom.shared.add.u32 	%r90, [_ZZ13ElasticKernelPiR12CudaTaskPoolI4TaskEE8BlockSyn+216], 1;
	atom.shared.add.u32 	%r91, [_ZZ13ElasticKernelPiR12CudaTaskPoolI4TaskEE8BlockSyn+220], 1;
	atom.shared.add.u32 	%r92, [_ZZ13ElasticKernelPiR12CudaTaskPoolI4TaskEE8BlockSyn+224], 1;
	atom.shared.add.u32 	%r93, [_ZZ13ElasticKernelPiR12CudaTaskPoolI4TaskEE8BlockSyn+228], 1;
	atom.shared.add.u32 	%r94, [_ZZ13ElasticKernelPiR12CudaTaskPoolI4TaskEE8BlockSyn+232], 1;
	atom.shared.add.u32 	%r95, [_ZZ13ElasticKernelPiR12CudaTaskPoolI4TaskEE8BlockSyn+236], 1;
	atom.shared.add.u32 	%r96, [_ZZ13ElasticKernelPiR12CudaTaskPoolI4TaskEE8BlockSyn+240], 1;
	atom.shared.add.u32 	%r97, [_ZZ13ElasticKernelPiR12CudaTaskPoolI4TaskEE8BlockSyn+244], 1;
	atom.shared.add.u32 	%r98, [_ZZ13ElasticKernelPiR12CudaTaskPoolI4TaskEE8BlockSyn+248], 1;
	atom.shared.add.u32 	%r99, [_ZZ13ElasticKernelPiR12CudaTaskPoolI4TaskEE8BlockSyn+252], 1;
	atom.shared.add.u32 	%r100, [_ZZ13ElasticKernelPiR12CudaTaskPoolI4TaskEE8BlockSyn+256], 1;
	atom.shared.add.u32 	%r101, [_ZZ13ElasticKernelPiR12CudaTaskPoolI4TaskEE8BlockSyn+260], 1;
	atom.shared.add.u32 	%r102, [_ZZ13ElasticKernelPiR12CudaTaskPoolI4TaskEE8BlockSyn+264], 1;
	atom.shared.add.u32 	%r103, [_ZZ13ElasticKernelPiR12CudaTaskPoolI4TaskEE8BlockSyn+268], 1;
	atom.shared.add.u32 	%r104, [_ZZ13ElasticKernelPiR12CudaTaskPoolI4TaskEE8BlockSyn+272], 1;
	atom.shared.add.u32 	%r105, [_ZZ13ElasticKernelPiR12CudaTaskPoolI4TaskEE8BlockSyn+276], 1;
	atom.shared.add.u32 	%r106, [_ZZ13ElasticKernelPiR12CudaTaskPoolI4TaskEE8BlockSyn+280], 1;
	atom.shared.add.u32 	%r107, [_ZZ13ElasticKernelPiR12CudaTaskPoolI4TaskEE8BlockSyn+284], 1;
	atom.shared.add.u32 	%r108, [_ZZ13ElasticKernelPiR12CudaTaskPoolI4TaskEE8BlockSyn+288], 1;
	atom.shared.add.u32 	%r109, [_ZZ13ElasticKernelPiR12CudaTaskPoolI4TaskEE8BlockSyn+292], 1;
	atom.shared.add.u32 	%r110, [_ZZ13ElasticKernelPiR12CudaTaskPoolI4TaskEE8BlockSyn+296], 1;
	atom.shared.add.u32 	%r111, [_ZZ13ElasticKernelPiR12CudaTaskPoolI4TaskEE8BlockSyn+300], 1;
	atom.shared.add.u32 	%r112, [_ZZ13ElasticKernelPiR12CudaTaskPoolI4TaskEE8BlockSyn+304], 1;
	atom.shared.add.u32 	%r113, [_ZZ13ElasticKernelPiR12CudaTaskPoolI4TaskEE8BlockSyn+308], 1;
	atom.shared.add.u32 	%r114, [_ZZ13ElasticKernelPiR12CudaTaskPoolI4TaskEE8BlockSyn+312], 1;
	atom.shared.add.u32 	%r115, [_ZZ13ElasticKernelPiR12CudaTaskPoolI4TaskEE8BlockSyn+316], 1;
	atom.shared.add.u32 	%r116, [_ZZ13ElasticKernelPiR12CudaTaskPoolI4TaskEE8BlockSyn+320], 1;
	atom.shared.add.u32 	%r117, [_ZZ13ElasticKernelPiR12CudaTaskPoolI4TaskEE8BlockSyn+324], 1;
	atom.shared.add.u32 	%r118, [_ZZ13ElasticKernelPiR12CudaTaskPoolI4TaskEE8BlockSyn+328], 1;
	atom.shared.add.u32 	%r119, [_ZZ13ElasticKernelPiR12CudaTaskPoolI4TaskEE8BlockSyn+332], 1;
	atom.shared.add.u32 	%r120, [_ZZ13ElasticKernelPiR12CudaTaskPoolI4TaskEE8BlockSyn+336], 1;
	atom.shared.add.u32 	%r121, [_ZZ13ElasticKernelPiR12CudaTaskPoolI4TaskEE8BlockSyn+340], 1;
	atom.shared.add.u32 	%r122, [_ZZ13ElasticKernelPiR12CudaTaskPoolI4TaskEE8BlockSyn+344], 1;
	atom.shared.add.u32 	%r123, [_ZZ13ElasticKernelPiR12CudaTaskPoolI4TaskEE8BlockSyn+348], 1;
	atom.shared.add.u32 	%r124, [_ZZ13ElasticKernelPiR12CudaTaskPoolI4TaskEE8BlockSyn+352], 1;
	atom.shared.add.u32 	%r125, [_ZZ13ElasticKernelPiR12CudaTaskPoolI4TaskEE8BlockSyn+356], 1;
	atom.shared.add.u32 	%r126, [_ZZ13ElasticKernelPiR12CudaTaskPoolI4TaskEE8BlockSyn+360], 1;
	atom.shared.add.u32 	%r127, [_ZZ13ElasticKernelPiR12CudaTaskPoolI4TaskEE8BlockSyn+364], 1;
	atom.shared.add.u32 	%r128, [_ZZ13ElasticKernelPiR12CudaTaskPoolI4TaskEE8BlockSyn+368], 1;
	atom.shared.add.u32 	%r129, [_ZZ13ElasticKernelPiR12CudaTaskPoolI4TaskEE8BlockSyn+372], 1;
	atom.shared.add.u32 	%r130, [_ZZ13ElasticKernelPiR12CudaTaskPoolI4TaskEE8BlockSyn+376], 1;
	atom.shared.add.u32 	%r131, [_ZZ13ElasticKernelPiR12CudaTaskPoolI4TaskEE8BlockSyn+380], 1;
	atom.shared.add.u32 	%r132, [_ZZ13ElasticKernelPiR12CudaTaskPoolI4TaskEE8BlockSyn+384], 1;
	atom.shared.add.u32 	%r133, [_ZZ13ElasticKernelPiR12CudaTaskPoolI4TaskEE8BlockSyn+388], 1;
	atom.shared.add.u32 	%r134, [_ZZ13ElasticKernelPiR12CudaTaskPoolI4TaskEE8BlockSyn+392], 1;
	atom.shared.add.u32 	%r135, [_ZZ13ElasticKernelPiR12CudaTaskPoolI4TaskEE8BlockSyn+396], 1;
	atom.shared.add.u32 	%r136, [_ZZ13ElasticKernelPiR12CudaTaskPoolI4TaskEE8BlockSyn+400], 1;
	atom.shared.add.u32 	%r137, [_ZZ13ElasticKernelPiR12CudaTaskPoolI4TaskEE8BlockSyn+404], 1;
	atom.shared.add.u32 	%r138, [_ZZ13ElasticKernelPiR12CudaTaskPoolI4TaskEE8BlockSyn+408], 1;
	atom.shared.add.u32 	%r139, [_ZZ13ElasticKernelPiR12CudaTaskPoolI4TaskEE8BlockSyn+412], 1;
	atom.shared.add.u32 	%r140, [_ZZ13ElasticKernelPiR12CudaTaskPoolI4TaskEE8BlockSyn+416], 1;
	atom.shared.add.u32 	%r141, [_ZZ13ElasticKernelPiR12CudaTaskPoolI4TaskEE8BlockSyn+420], 1;
	atom.shared.add.u32 	%r142, [_ZZ13ElasticKernelPiR12CudaTaskPoolI4TaskEE8BlockSyn+424], 1;
	atom.shared.add.u32 	%r143, [_ZZ13ElasticKernelPiR12CudaTaskPoolI4TaskEE8BlockSyn+428], 1;
	atom.shared.add.u32 	%r144, [_ZZ13ElasticKernelPiR12CudaTaskPoolI4TaskEE8BlockSyn+432], 1;
	atom.shared.add.u32 	%r145, [_ZZ13ElasticKernelPiR12CudaTaskPoolI4TaskEE8BlockSyn+436], 1;
	atom.shared.add.u32 	%r146, [_ZZ13ElasticKernelPiR12CudaTaskPoolI4TaskEE8BlockSyn+440], 1;
	atom.shared.add.u32 	%r147, [_ZZ13ElasticKernelPiR12CudaTaskPoolI4TaskEE8BlockSyn+444], 1;
	atom.shared.add.u32 	%r148, [_ZZ13ElasticKernelPiR12CudaTaskPoolI4TaskEE8BlockSyn+448], 1;
	atom.shared.add.u32 	%r149, [_ZZ13ElasticKernelPiR12CudaTaskPoolI4TaskEE8BlockSyn+452], 1;
	atom.shared.add.u32 	%r150, [_ZZ13ElasticKernelPiR12CudaTaskPoolI4TaskEE8BlockSyn+456], 1;
	atom.shared.add.u32 	%r151, [_ZZ13ElasticKernelPiR12CudaTaskPoolI4TaskEE8BlockSyn+460], 1;
	atom.shared.add.u32 	%r152, [_ZZ13ElasticKernelPiR12CudaTaskPoolI4TaskEE8BlockSyn+464], 1;
	atom.shared.add.u32 	%r153, [_ZZ13ElasticKernelPiR12CudaTaskPoolI4TaskEE8BlockSyn+468], 1;
	atom.shared.add.u32 	%r154, [_ZZ13ElasticKernelPiR12CudaTaskPoolI4TaskEE8BlockSyn+472], 1;
	atom.shared.add.u32 	%r155, [_ZZ13ElasticKernelPiR12CudaTaskPoolI4TaskEE8BlockSyn+476], 1;
	atom.shared.add.u32 	%r156, [_ZZ13ElasticKernelPiR12CudaTaskPoolI4TaskEE8BlockSyn+480], 1;
	atom.shared.add.u32 	%r157, [_ZZ13ElasticKernelPiR12CudaTaskPoolI4TaskEE8BlockSyn+484], 1;
	atom.shared.add.u32 	%r158, [_ZZ13ElasticKernelPiR12CudaTaskPoolI4TaskEE8BlockSyn+488], 1;
	atom.shared.add.u32 	%r159, [_ZZ13ElasticKernelPiR12CudaTaskPoolI4TaskEE8BlockSyn+492], 1;
	atom.shared.add.u32 	%r160, [_ZZ13ElasticKernelPiR12CudaTaskPoolI4TaskEE8BlockSyn+496], 1;
	atom.shared.add.u32 	%r161, [_ZZ13ElasticKernelPiR12CudaTaskPoolI4TaskEE8BlockSyn+500], 1;
	atom.shared.add.u32 	%r162, [_ZZ13ElasticKernelPiR12CudaTaskPoolI4TaskEE8BlockSyn+504], 1;
	atom.shared.add.u32 	%r163, [_ZZ13ElasticKernelPiR12CudaTaskPoolI4TaskEE8BlockSyn+508], 1;
$L__BB1_22:
	ret;

}


// ===== COMPILED SASS (sm_100) =====

	.target	sm_100

	.elftype	@"ET_EXEC"


//--------------------- .note.nv.tkinfo           --------------------------
	.section	.note.nv.tkinfo,"",@"SHT_NOTE"
	.sectionflags	@"SHF_NOTE_NV_TKINFO"
	.tkinfo
        /*0018*/ 	.word	0x00000002
        /*0030*/ 	.string	""
        /*0030*/ 	.string	"ptxas"
        /*0030*/ 	.string	"Cuda compilation tools, release 13.0, V13.0.88"
        /*0030*/ 	.string	"Build cuda_13.0.r13.0/compiler.36424714_0"
        /*0030*/ 	.string	"-arch sm_100 -m 64 "



//--------------------- .note.nv.cuinfo           --------------------------
	.section	.note.nv.cuinfo,"",@"SHT_NOTE"
	.sectionflags	@"SHF_NOTE_NV_CUINFO"
        /*0018*/ 	.short	0x0002
        /*001a*/ 	.short	0x0064
        /*001c*/ 	.short	0x0082
	.zero		2


//--------------------- .nv.info                  --------------------------
	.section	.nv.info,"",@"SHT_CUDA_INFO"
	.align	4


	//----- nvinfo : EIATTR_REGCOUNT
	.align		4
        /*0000*/ 	.byte	0x04, 0x2f
        /*0002*/ 	.short	(.L_2 - .L_1)
	.align		4
.L_1:
        /*0004*/ 	.word	index@(_Z8workloadv)
        /*0008*/ 	.word	0x00000014


	//----- nvinfo : EIATTR_FRAME_SIZE
	.align		4
.L_2:
        /*000c*/ 	.byte	0x04, 0x11
        /*000e*/ 	.short	(.L_4 - .L_3)
	.align		4
.L_3:
        /*0010*/ 	.word	index@(_Z8workloadv)
        /*0014*/ 	.word	0x00000000


	//----- nvinfo : EIATTR_REGCOUNT
	.align		4
.L_4:
        /*0018*/ 	.byte	0x04, 0x2f
        /*001a*/ 	.short	(.L_6 - .L_5)
	.align		4
.L_5:
        /*001c*/ 	.word	index@(_Z12LaunchKernelPiR12CudaTaskPoolI4TaskE)
        /*0020*/ 	.word	0x00000016


	//----- nvinfo : EIATTR_FRAME_SIZE
	.align		4
.L_6:
        /*0024*/ 	.byte	0x04, 0x11
        /*0026*/ 	.short	(.L_8 - .L_7)
	.align		4
.L_7:
        /*0028*/ 	.word	index@($__internal_0_$__cuda_sm20_rem_u64)
        /*002c*/ 	.word	0x00000000


	//----- nvinfo : EIATTR_FRAME_SIZE
	.align		4
.L_8:
        /*0030*/ 	.byte	0x04, 0x11
        /*0032*/ 	.short	(.L_10 - .L_9)
	.align		4
.L_9:
        /*0034*/ 	.word	index@(_Z12LaunchKernelPiR12CudaTaskPoolI4TaskE)
        /*0038*/ 	.word	0x00000000


	//----- nvinfo : EIATTR_MIN_STACK_SIZE
	.align		4
.L_10:
        /*003c*/ 	.byte	0x04, 0x12
        /*003e*/ 	.short	(.L_12 - .L_11)
	.align		4
.L_11:
        /*0040*/ 	.word	index@(_Z12LaunchKernelPiR12CudaTaskPoolI4TaskE)
        /*0044*/ 	.word	0x00000000


	//----- nvinfo : EIATTR_MIN_STACK_SIZE
	.align		4
.L_12:
        /*0048*/ 	.byte	0x04, 0x12
        /*004a*/ 	.short	(.L_14 - .L_13)
	.align		4
.L_13:
        /*004c*/ 	.word	index@(_Z8workloadv)
        /*0050*/ 	.word	0x00000000
.L_14:


//--------------------- .nv.compat                --------------------------
	.section	.nv.compat,"",@"SHT_CUDA_COMPAT_INFO"
	.align	4
        /*0000*/ 	.byte	0x02, 0x09, 0x00, 0x00, 0x02, 0x02, 0x01, 0x00, 0x02, 0x05, 0x05, 0x00, 0x03, 0x07, 0x01, 0x01
        /*0010*/ 	.byte	0x02, 0x03, 0x00, 0x00, 0x02, 0x06, 0x01, 0x00, 0x04, 0x0b, 0x08, 0x00, 0x01, 0x00, 0x00, 0x00
        /*0020*/ 	.byte	0x00, 0x00, 0x00, 0x00


//--------------------- .nv.info._Z12LaunchKernelPiR12CudaTaskPoolI4TaskE --------------------------
	.section	.nv.info._Z12LaunchKernelPiR12CudaTaskPoolI4TaskE,"",@"SHT_CUDA_INFO"
	.sectionflags	@""
	.align	4


	//----- nvinfo : EIATTR_CUDA_API_VERSION
	.align		4
        /*0000*/ 	.byte	0x04, 0x37
        /*0002*/ 	.short	(.L_16 - .L_15)
.L_15:
        /*0004*/ 	.word	0x00000082


	//----- nvinfo : EIATTR_KPARAM_INFO
	.align		4
.L_16:
        /*0008*/ 	.byte	0x04, 0x17
        /*000a*/ 	.short	(.L_18 - .L_17)
.L_17:
        /*000c*/ 	.word	0x00000000
        /*0010*/ 	.short	0x0001
        /*0012*/ 	.short	0x0008
        /*0014*/ 	.byte	0x00, 0xf5, 0x21, 0x00


	//----- nvinfo : EIATTR_KPARAM_INFO
	.align		4
.L_18:
        /*0018*/ 	.byte	0x04, 0x17
        /*001a*/ 	.short	(.L_20 - .L_19)
.L_19:
        /*001c*/ 	.word	0x00000000
        /*0020*/ 	.short	0x0000
        /*0022*/ 	.short	0x0000
        /*0024*/ 	.byte	0x00, 0xf5, 0x21, 0x00


	//----- nvinfo : EIATTR_SPARSE_MMA_MASK
	.align		4
.L_20:
        /*0028*/ 	.byte	0x03, 0x50
        /*002a*/ 	.short	0x0000


	//----- nvinfo : EIATTR_MAXREG_COUNT
	.align		4
        /*002c*/ 	.byte	0x03, 0x1b
        /*002e*/ 	.short	0x00ff


	//----- nvinfo : EIATTR_NUM_BARRIERS
	.align		4
        /*0030*/ 	.byte	0x02, 0x4c
        /*0032*/ 	.byte	0x01
	.zero		1


	//----- nvinfo : EIATTR_MERCURY_ISA_VERSION
	.align		4
        /*0034*/ 	.byte	0x03, 0x5f
        /*0036*/ 	.short	0x0101


	//----- nvinfo : EIATTR_INT_WARP_WIDE_INSTR_OFFSETS
	.align		4
        /*0038*/ 	.byte	0x04, 0x31
        /*003a*/ 	.short	(.L_22 - .L_21)


	//   ....[0]....
.L_21:
        /*003c*/ 	.word	0x00000380


	//   ....[1]....
        /*0040*/ 	.word	0x00000aa0


	//----- nvinfo : EIATTR_VRC_CTA_INIT_COUNT
	.align		4
.L_22:
        /*0044*/ 	.byte	0x02, 0x4a
	.zero		1
	.zero		1


	//----- nvinfo : EIATTR_EXIT_INSTR_OFFSETS
	.align		4
        /*0048*/ 	.byte	0x04, 0x1c
        /*004a*/ 	.short	(.L_24 - .L_23)


	//   ....[0]....
.L_23:
        /*004c*/ 	.word	0x000005b0


	//   ....[1]....
        /*0050*/ 	.word	0x00000660


	//   ....[2]....
        /*0054*/ 	.word	0x000006f0


	//   ....[3]....
        /*0058*/ 	.word	0x00001340


	//----- nvinfo : EIATTR_CRS_STACK_SIZE
	.align		4
.L_24:
        /*005c*/ 	.byte	0x04, 0x1e
        /*005e*/ 	.short	(.L_26 - .L_25)
.L_25:
        /*0060*/ 	.word	0x00000000


	//----- nvinfo : EIATTR_CBANK_PARAM_SIZE
	.align		4
.L_26:
        /*0064*/ 	.byte	0x03, 0x19
        /*0066*/ 	.short	0x0010


	//----- nvinfo : EIATTR_PARAM_CBANK
	.align		4
        /*0068*/ 	.byte	0x04, 0x0a
        /*006a*/ 	.short	(.L_28 - .L_27)
	.align		4
.L_27:
        /*006c*/ 	.word	index@(.nv.constant0._Z12LaunchKernelPiR12CudaTaskPoolI4TaskE)
        /*0070*/ 	.short	0x0380
        /*0072*/ 	.short	0x0010


	//----- nvinfo : EIATTR_SW_WAR
	.align		4
.L_28:
        /*0074*/ 	.byte	0x04, 0x36
        /*0076*/ 	.short	(.L_30 - .L_29)
.L_29:
        /*0078*/ 	.word	0x00000008
.L_30:


//--------------------- .nv.info._Z8workloadv     --------------------------
	.section	.nv.info._Z8workloadv,"",@"SHT_CUDA_INFO"
	.sectionflags	@""
	.align	4


	//----- nvinfo : EIATTR_CUDA_API_VERSION
	.align		4
        /*0000*/ 	.byte	0x04, 0x37
        /*0002*/ 	.short	(.L_32 - .L_31)
.L_31:
        /*0004*/ 	.word	0x00000082


	//----- nvinfo : EIATTR_SPARSE_MMA_MASK
	.align		4
.L_32:
        /*0008*/ 	.byte	0x03, 0x50
        /*000a*/ 	.short	0x0000


	//----- nvinfo : EIATTR_MAXREG_COUNT
	.align		4
        /*000c*/ 	.byte	0x03, 0x1b
        /*000e*/ 	.short	0x00ff


	//----- nvinfo : EIATTR_NUM_BARRIERS
	.align		4
        /*0010*/ 	.byte	0x02, 0x4c
        /*0012*/ 	.byte	0x01
	.zero		1


	//----- nvinfo : EIATTR_MERCURY_ISA_VERSION
	.align		4
        /*0014*/ 	.byte	0x03, 0x5f
        /*0016*/ 	.short	0x0101


	//----- nvinfo : EIATTR_VRC_CTA_INIT_COUNT
	.align		4
        /*0018*/ 	.byte	0x02, 0x4a
	.zero		1
	.zero		1


	//----- nvinfo : EIATTR_EXIT_INSTR_OFFSETS
	.align		4
        /*001c*/ 	.byte	0x04, 0x1c
        /*001e*/ 	.short	(.L_34 - .L_33)


	//   ....[0]....
.L_33:
        /*0020*/ 	.word	0x00000810


	//----- nvinfo : EIATTR_SW_WAR
	.align		4
.L_34:
        /*0024*/ 	.byte	0x04, 0x36
        /*0026*/ 	.short	(.L_36 - .L_35)
.L_35:
        /*0028*/ 	.word	0x00000008
.L_36:


//--------------------- .nv.callgraph             --------------------------
	.section	.nv.callgraph,"",@"SHT_CUDA_CALLGRAPH"
	.align	4
	.sectionentsize	8
	.align		4
        /*0000*/ 	.word	0x00000000
	.align		4
        /*0004*/ 	.word	0xffffffff
	.align		4
        /*0008*/ 	.word	0x00000000
	.align		4
        /*000c*/ 	.word	0xfffffffe
	.align		4
        /*0010*/ 	.word	0x00000000
	.align		4
        /*0014*/ 	.word	0xfffffffd
	.align		4
        /*0018*/ 	.word	0x00000000
	.align		4
        /*001c*/ 	.word	0xfffffffc


//--------------------- .nv.constant4             --------------------------
	.section	.nv.constant4,"a",@progbits
	.align	8
	.align		8
.nv.constant4:
        /*0000*/ 	.dword	__cudart_i2opi_f


//--------------------- .text._Z12LaunchKernelPiR12CudaTaskPoolI4TaskE --------------------------
	.section	.text._Z12LaunchKernelPiR12CudaTaskPoolI4TaskE,"ax",@progbits
	.align	128
        .global         _Z12LaunchKernelPiR12CudaTaskPoolI4TaskE
        .type           _Z12LaunchKernelPiR12CudaTaskPoolI4TaskE,@function
        .size           _Z12LaunchKernelPiR12CudaTaskPoolI4TaskE,(.L_x_22 - _Z12LaunchKernelPiR12CudaTaskPoolI4TaskE)
        .other          _Z12LaunchKernelPiR12CudaTaskPoolI4TaskE,@"STO_CUDA_ENTRY STV_DEFAULT"
_Z12LaunchKernelPiR12CudaTaskPoolI4TaskE:
.text._Z12LaunchKernelPiR12CudaTaskPoolI4TaskE:
[----:B------:R-:W-:Y:S01]  /*0000*/  LDC R1, c[0x0][0x37c] ;  /* 0x0000df00ff017b82 */ /* 0x000fe20000000800 */
[----:B------:R-:W-:Y:S01]  /*0010*/  BSSY B0, `(.L_x_0) ;  /* 0x0000046000007945 */ /* 0x000fe20003800000 */
[----:B------:R-:W-:Y:S01]  /*0020*/  IMAD.MOV.U32 R0, RZ, RZ, RZ ;  /* 0x000000ffff007224 */ /* 0x000fe200078e00ff */
[----:B------:R-:W0:Y:S01]  /*0030*/  LDCU.64 UR6, c[0x0][0x358] ;  /* 0x00006b00ff0677ac */ /* 0x000e220008000a00 */
[----:B------:R-:W1:Y:S05]  /*0040*/  LDCU.64 UR10, c[0x0][0x380] ;  /* 0x00007000ff0a77ac */ /* 0x000e6a0008000a00 */
.L_x_5:
[----:B------:R-:W-:Y:S01]  /*0050*/  BSSY B1, `(.L_x_1) ;  /* 0x0000009000017945 */ /* 0x000fe20003800000 */
.L_x_2:
[----:B------:R-:W0:Y:S02]  /*0060*/  LDC.64 R6, c[0x0][0x388] ;  /* 0x0000e200ff067b82 */ /* 0x000e240000000a00 */
[----:B0-----:R-:W2:Y:S01]  /*0070*/  LDG.E.64 R2, desc[UR6][R6.64+0x20] ;  /* 0x0000200606027981 */ /* 0x001ea2000c1e1b00 */
[----:B------:R-:W-:Y:S01]  /*0080*/  IMAD.MOV.U32 R5, RZ, RZ, 0x1 ;  /* 0x00000001ff057424 */ /* 0x000fe200078e00ff */
[----:B------:R-:W-:Y:S05]  /*0090*/  YIELD ;  /* 0x0000000000007946 */ /* 0x000fea0003800000 */
[----:B------:R-:W-:-:S05]  /*00a0*/  IMAD.MOV.U32 R4, RZ, RZ, RZ ;  /* 0x000000ffff047224 */ /* 0x000fca00078e00ff */
[----:B--2---:R-:W2:Y:S02]  /*00b0*/  ATOM.E.CAS.STRONG.GPU PT, R2, [R2], R4, R5 ;  /* 0x000000040202738b */ /* 0x004ea400001ee105 */
[----:B--2---:R-:W-:-:S13]  /*00c0*/  ISETP.NE.AND P0, PT, R2, RZ, PT ;  /* 0x000000ff0200720c */ /* 0x004fda0003f05270 */
[----:B------:R-:W-:Y:S05]  /*00d0*/  @P0 BRA `(.L_x_2) ;  /* 0xfffffffc00e00947 */ /* 0x000fea000383ffff */
[----:B-1----:R-:W-:Y:S05]  /*00e0*/  BSYNC B1 ;  /* 0x0000000000017941 */ /* 0x002fea0003800000 */
.L_x_1:
[----:B------:R-:W2:Y:S04]  /*00f0*/  LDG.E.64 R2, desc[UR6][R6.64] ;  /* 0x0000000606027981 */ /* 0x000ea8000c1e1b00 */
[----:B------:R-:W2:Y:S02]  /*0100*/  LDG.E.64 R4, desc[UR6][R6.64+0x10] ;  /* 0x0000100606047981 */ /* 0x000ea4000c1e1b00 */
[----:B--2---:R-:W-:-:S04]  /*0110*/  LEA R8, P0, R4, R2, 0x2 ;  /* 0x0000000204087211 */ /* 0x004fc800078010ff */
[----:B------:R-:W-:-:S05]  /*0120*/  LEA.HI.X R9, R4, R3, R5, 0x2, P0 ;  /* 0x0000000304097211 */ /* 0x000fca00000f1405 */
[----:B------:R0:W-:Y:S04]  /*0130*/  ST.E desc[UR6][R8.64], R0 ;  /* 0x0000000008007985 */ /* 0x0001e8000c101906 */
[----:B------:R-:W2:Y:S04]  /*0140*/  LDG.E.64 R2, desc[UR6][R6.64+0x10] ;  /* 0x0000100606027981 */ /* 0x000ea8000c1e1b00 */
[----:B------:R-:W3:Y:S01]  /*0150*/  LDG.E.64 R4, desc[UR6][R6.64+0x8] ;  /* 0x0000080606047981 */ /* 0x000ee2000c1e1b00 */
[----:B--2---:R-:W-:-:S04]  /*0160*/  IADD3 R10, P0, PT, R2, 0x1, RZ ;  /* 0x00000001020a7810 */ /* 0x004fc80007f1e0ff */
[----:B------:R-:W-:-:S04]  /*0170*/  IADD3.X R12, PT, PT, RZ, R3, RZ, P0, !PT ;  /* 0x00000003ff0c7210 */ /* 0x000fc800007fe4ff */
[----:B---3--:R-:W-:-:S04]  /*0180*/  LOP3.LUT R2, R12, R5, RZ, 0xfc, !PT ;  /* 0x000000050c027212 */ /* 0x008fc800078efcff */
[----:B------:R-:W-:-:S13]  /*0190*/  ISETP.NE.U32.AND P0, PT, R2, RZ, PT ;  /* 0x000000ff0200720c */ /* 0x000fda0003f05070 */
[----:B0-----:R-:W-:Y:S05]  /*01a0*/  @P0 BRA `(.L_x_3) ;  /* 0x0000000000500947 */ /* 0x001fea0003800000 */
[----:B------:R-:W0:Y:S01]  /*01b0*/  I2F.U32.RP R5, R4 ;  /* 0x0000000400057306 */ /* 0x000e220000209000 */
[----:B------:R-:W-:Y:S01]  /*01c0*/  IMAD.MOV R7, RZ, RZ, -R4 ;  /* 0x000000ffff077224 */ /* 0x000fe200078e0a04 */
[----:B------:R-:W-:-:S06]  /*01d0*/  ISETP.NE.U32.AND P1, PT, R4, RZ, PT ;  /* 0x000000ff0400720c */ /* 0x000fcc0003f25070 */
[----:B0-----:R-:W0:Y:S02]  /*01e0*/  MUFU.RCP R5, R5 ;  /* 0x0000000500057308 */ /* 0x001e240000001000 */
[----:B0-----:R-:W-:-:S06]  /*01f0*/  VIADD R2, R5, 0xffffffe ;  /* 0x0ffffffe05027836 */ /* 0x001fcc0000000000 */
[----:B------:R0:W1:Y:S02]  /*0200*/  F2I.FTZ.U32.TRUNC.NTZ R3, R2 ;  /* 0x0000000200037305 */ /* 0x000064000021f000 */
[----:B0-----:R-:W-:Y:S02]  /*0210*/  IMAD.MOV.U32 R2, RZ, RZ, RZ ;  /* 0x000000ffff027224 */ /* 0x001fe400078e00ff */
[----:B-1----:R-:W-:-:S04]  /*0220*/  IMAD R7, R7, R3, RZ ;  /* 0x0000000307077224 */ /* 0x002fc800078e02ff */
[----:B------:R-:W-:-:S06]  /*0230*/  IMAD.HI.U32 R3, R3, R7, R2 ;  /* 0x0000000703037227 */ /* 0x000fcc00078e0002 */
[----:B------:R-:W-:-:S05]  /*0240*/  IMAD.HI.U32 R3, R3, R10, RZ ;  /* 0x0000000a03037227 */ /* 0x000fca00078e00ff */
[----:B------:R-:W-:-:S05]  /*0250*/  IADD3 R3, PT, PT, -R3, RZ, RZ ;  /* 0x000000ff03037210 */ /* 0x000fca0007ffe1ff */
[----:B------:R-:W-:Y:S02]  /*0260*/  IMAD R7, R4, R3, R10 ;  /* 0x0000000304077224 */ /* 0x000fe400078e020a */
[----:B------:R-:W-:-:S03]  /*0270*/  HFMA2 R3, -RZ, RZ, 0, 0 ;  /* 0x00000000ff037431 */ /* 0x000fc600000001ff */
[----:B------:R-:W-:-:S13]  /*0280*/  ISETP.GE.U32.AND P0, PT, R7, R4, PT ;  /* 0x000000040700720c */ /* 0x000fda0003f06070 */
[----:B------:R-:W-:-:S05]  /*0290*/  @P0 IMAD.IADD R7, R7, 0x1, -R4 ;  /* 0x0000000107070824 */ /* 0x000fca00078e0a04 */
[----:B------:R-:W-:-:S13]  /*02a0*/  ISETP.GE.U32.AND P0, PT, R7, R4, PT ;  /* 0x000000040700720c */ /* 0x000fda0003f06070 */
[----:B------:R-:W-:Y:S01]  /*02b0*/  @P0 IMAD.IADD R7, R7, 0x1, -R4 ;  /* 0x0000000107070824 */ /* 0x000fe200078e0a04 */
[----:B------:R-:W-:-:S05]  /*02c0*/  @!P1 LOP3.LUT R7, RZ, R4, RZ, 0x33, !PT ;  /* 0x00000004ff079212 */ /* 0x000fca00078e33ff */
[----:B------:R-:W-:Y:S01]  /*02d0*/  IMAD.MOV.U32 R2, RZ, RZ, R7 ;  /* 0x000000ffff027224 */ /* 0x000fe200078e0007 */
[----:B------:R-:W-:Y:S06]  /*02e0*/  BRA `(.L_x_4) ;  /* 0x00000000001c7947 */ /* 0x000fec0003800000 */
.L_x_3:
[----:B------:R-:W-:Y:S01]  /*02f0*/  IMAD.MOV.U32 R7, RZ, RZ, R5 ;  /* 0x000000ffff077224 */ /* 0x000fe200078e0005 */
[----:B------:R-:W-:Y:S01]  /*0300*/  MOV R6, 0x340 ;  /* 0x0000034000067802 */ /* 0x000fe20000000f00 */
[----:B------:R-:W-:Y:S02]  /*0310*/  IMAD.MOV.U32 R5, RZ, RZ, R10 ;  /* 0x000000ffff057224 */ /* 0x000fe400078e000a */
[----:B------:R-:W-:-:S07]  /*0320*/  IMAD.MOV.U32 R8, RZ, RZ, R12 ;  /* 0x000000ffff087224 */ /* 0x000fce00078e000c */
[----:B------:R-:W-:Y:S05]  /*0330*/  CALL.REL.NOINC `($__internal_0_$__cuda_sm20_rem_u64) ;  /* 0x0000001000047944 */ /* 0x000fea0003c00000 */
[----:B------:R-:W-:Y:S01]  /*0340*/  MOV R2, R4 ;  /* 0x0000000400027202 */ /* 0x000fe20000000f00 */
[----:B------:R-:W-:-:S07]  /*0350*/  IMAD.MOV.U32 R3, RZ, RZ, R5 ;  /* 0x000000ffff037224 */ /* 0x000fce00078e0005 */
.L_x_4:
[----:B------:R-:W0:Y:S02]  /*0360*/  LDC.64 R8, c[0x0][0x388] ;  /* 0x0000e200ff087b82 */ /* 0x000e240000000a00 */
[----:B0-----:R-:W2:Y:S01]  /*0370*/  LDG.E.64 R4, desc[UR6][R8.64+0x20] ;  /* 0x0000200608047981 */ /* 0x001ea2000c1e1b00 */
[----:B------:R-:W-:Y:S01]  /*0380*/  VOTEU.ANY UR4, UPT, PT ;  /* 0x0000000000047886 */ /* 0x000fe200038e0100 */
[----:B------:R-:W-:Y:S01]  /*0390*/  UIADD3 UR8, UP0, UPT, UR10, 0x5a4, URZ ;  /* 0x000005a40a087890 */ /* 0x000fe2000ff1e0ff */
[----:B------:R-:W0:Y:S01]  /*03a0*/  POPC R11, UR4 ;  /* 0x00000004000b7d09 */ /* 0x000e220008000000 */
[----:B------:R-:W1:Y:S01]  /*03b0*/  S2R R6, SR_LANEID ;  /* 0x0000000000067919 */ /* 0x000e620000000000 */
[----:B------:R-:W-:Y:S02]  /*03c0*/  UFLO.U32 UR5, UR4 ;  /* 0x00000004000572bd */ /* 0x000fe400080e0000 */
[----:B------:R-:W-:Y:S01]  /*03d0*/  UIADD3.X UR4, UPT, UPT, URZ, UR11, URZ, UP0, !UPT ;  /* 0x0000000bff047290 */ /* 0x000fe200087fe4ff */
[----:B------:R-:W-:Y:S01]  /*03e0*/  IADD3 R0, PT, PT, R0, 0x1, RZ ;  /* 0x0000000100007810 */ /* 0x000fe20007ffe0ff */
[----:B------:R3:W-:Y:S04]  /*03f0*/  STG.E.64 desc[UR6][R8.64+0x10], R2 ;  /* 0x0000100208007986 */ /* 0x0007e8000c101b06 */
[----:B------:R-:W-:Y:S01]  /*0400*/  IMAD.U32 R7, RZ, RZ, UR4 ;  /* 0x00000004ff077e24 */ /* 0x000fe2000f8e00ff */
[----:B-1----:R-:W-:Y:S01]  /*0410*/  ISETP.EQ.U32.AND P0, PT, R6, UR5, PT ;  /* 0x0000000506007c0c */ /* 0x002fe2000bf02070 */
[----:B------:R-:W-:Y:S01]  /*0420*/  IMAD.U32 R6, RZ, RZ, UR8 ;  /* 0x00000008ff067e24 */ /* 0x000fe2000f8e00ff */
[----:B--2---:R3:W-:Y:S11]  /*0430*/  ATOM.E.EXCH.STRONG.GPU PT, RZ, desc[UR6][R4.64], RZ ;  /* 0x800000ff04ff798a */ /* 0x0047f6000c1ef106 */
[----:B0-----:R3:W-:Y:S01]  /*0440*/  @P0 REDG.E.ADD.STRONG.GPU desc[UR6][R6.64], R11 ;  /* 0x0000000b0600098e */ /* 0x0017e2000c12e106 */
[----:B------:R-:W-:-:S13]  /*0450*/  ISETP.NE.AND P0, PT, R0, 0xc8, PT ;  /* 0x000000c80000780c */ /* 0x000fda0003f05270 */
[----:B---3--:R-:W-:Y:S05]  /*0460*/  @P0 BRA `(.L_x_5) ;  /* 0xfffffff800f80947 */ /* 0x008fea000383ffff */
[----:B------:R-:W-:Y:S05]  /*0470*/  BSYNC B0 ;  /* 0x0000000000007941 */ /* 0x000fea0003800000 */
.L_x_0:
[----:B------:R-:W0:Y:S01]  /*0480*/  S2R R8, SR_TID.X ;  /* 0x0000000000087919 */ /* 0x000e220000002100 */
[----:B------:R-:W1:Y:S01]  /*0490*/  LDC.64 R4, c[0x0][0x380] ;  /* 0x0000e000ff047b82 */ /* 0x000e620000000a00 */
[----:B------:R-:W1:Y:S01]  /*04a0*/  S2R R7, SR_CTAID.X ;  /* 0x0000000000077919 */ /* 0x000e620000002500 */
[----:B------:R-:W2:Y:S01]  /*04b0*/  S2R R3, SR_VIRTUALSMID ;  /* 0x0000000000037919 */ /* 0x000ea20000004300 */
[----:B0-----:R-:W-:Y:S01]  /*04c0*/  ISETP.NE.AND P0, PT, R8, RZ, PT ;  /* 0x000000ff0800720c */ /* 0x001fe20003f05270 */
[----:B-1----:R-:W-:-:S04]  /*04d0*/  IMAD.WIDE.U32 R6, R7, 0x4, R4 ;  /* 0x0000000407067825 */ /* 0x002fc800078e0004 */
[----:B--2---:R-:W-:-:S08]  /*04e0*/  IMAD.WIDE R2, R3, 0x4, R4 ;  /* 0x0000000403027825 */ /* 0x004fd000078e0204 */
[----:B------:R-:W-:Y:S05]  /*04f0*/  @P0 BRA `(.L_x_6) ;  /* 0x00000000001c0947 */ /* 0x000fea0003800000 */
[----:B------:R-:W-:-:S05]  /*0500*/  IMAD.MOV.U32 R11, RZ, RZ, 0x1 ;  /* 0x00000001ff0b7424 */ /* 0x000fca00078e00ff */
[----:B------:R-:W2:Y:S02]  /*0510*/  ATOMG.E.ADD.STRONG.GPU PT, R0, desc[UR6][R2.64+0x320], R11 ;  /* 0x8003200b020079a8 */ /* 0x000ea400081ef106 */
[----:B--2---:R-:W-:-:S13]  /*0520*/  ISETP.NE.AND P0, PT, R0, RZ, PT ;  /* 0x000000ff0000720c */ /* 0x004fda0003f05270 */
[----:B------:R-:W-:Y:S05]  /*0530*/  @P0 BRA `(.L_x_6) ;  /* 0x00000000000c0947 */ /* 0x000fea0003800000 */
[----:B------:R-:W0:Y:S02]  /*0540*/  S2R R9, SR_CTAID.X ;  /* 0x0000000000097919 */ /* 0x000e240000002500 */
[----:B0-----:R-:W-:-:S05]  /*0550*/  IMAD.WIDE.U32 R4, R9, 0x4, R4 ;  /* 0x0000000409047825 */ /* 0x001fca00078e0004 */
[----:B------:R0:W-:Y:S02]  /*0560*/  REDG.E.ADD.STRONG.GPU desc[UR6][R4.64], R11 ;  /* 0x0000000b0400798e */ /* 0x0001e4000c12e106 */
.L_x_6:
[----:B------:R-:W-:Y:S05]  /*0570*/  WARPSYNC.ALL ;  /* 0x0000000000007948 */ /* 0x000fea0003800000 */
[----:B------:R-:W-:Y:S06]  /*0580*/  BAR.SYNC.DEFER_BLOCKING 0x0 ;  /* 0x0000000000007b1d */ /* 0x000fec0000010000 */
[----:B------:R-:W2:Y:S02]  /*0590*/  ATOMG.E.OR.STRONG.GPU PT, R6, desc[UR6][R6.64], RZ ;  /* 0x800000ff060679a8 */ /* 0x000ea4000b1ef106 */
[----:B--2---:R-:W-:-:S13]  /*05a0*/  ISETP.NE.AND P0, PT, R6, RZ, PT ;  /* 0x000000ff0600720c */ /* 0x004fda0003f05270 */
[----:B------:R-:W-:Y:S05]  /*05b0*/  @!P0 EXIT ;  /* 0x000000000000894d */ /* 0x000fea0003800000 */
[----:B------:R-:W1:Y:S08]  /*05c0*/  S2UR UR5, SR_CgaCtaId ;  /* 0x00000000000579c3 */ /* 0x000e700000008800 */
[----:B------:R-:W-:Y:S01]  /*05d0*/  BAR.SYNC.DEFER_BLOCKING 0x0 ;  /* 0x0000000000007b1d */ /* 0x000fe20000010000 */
[----:B------:R-:W-:-:S05]  /*05e0*/  ISETP.NE.AND P0, PT, R8, RZ, PT ;  /* 0x000000ff0800720c */ /* 0x000fca0003f05270 */
[----:B------:R-:W-:Y:S02]  /*05f0*/  UMOV UR4, 0x400 ;  /* 0x0000040000047882 */ /* 0x000fe40000000000 */
[----:B-1----:R-:W-:-:S06]  /*0600*/  ULEA UR4, UR5, UR4, 0x18 ;  /* 0x0000000405047291 */ /* 0x002fcc000f8ec0ff */
[----:B------:R-:W-:-:S05]  /*0610*/  LEA R0, R8, UR4, 0x2 ;  /* 0x0000000408007c11 */ /* 0x000fca000f8e10ff */
[----:B------:R1:W-:Y:S01]  /*0620*/  STS [R0], RZ ;  /* 0x000000ff00007388 */ /* 0x0003e20000000800 */
[----:B------:R-:W-:Y:S05]  /*0630*/  @!P0 BRA `(.L_x_7) ;  /* 0x0000000000308947 */ /* 0x000fea0003800000 */
[----:B------:R-:W2:Y:S02]  /*0640*/  ATOMS.OR R2, [R0], RZ ;  /* 0x000000ff0002738c */ /* 0x000ea40003000000 */
[----:B--2---:R-:W-:-:S13]  /*0650*/  ISETP.NE.AND P0, PT, R2, RZ, PT ;  /* 0x000000ff0200720c */ /* 0x004fda0003f05270 */
[----:B------:R-:W-:Y:S05]  /*0660*/  @P0 EXIT ;  /* 0x000000000000094d */ /* 0x000fea0003800000 */
[----:B------:R-:W-:-:S07]  /*0670*/  IMAD.MOV.U32 R2, RZ, RZ, 0x5 ;  /* 0x00000005ff027424 */ /* 0x000fce00078e00ff */
.L_x_8:
[----:B------:R-:W-:Y:S05]  /*0680*/  NANOSLEEP R2 ;  /* 0x000000020000735d */ /* 0x000fea0003800000 */
[----:B------:R-:W2:Y:S01]  /*0690*/  ATOMS.OR R3, [R0], RZ ;  /* 0x000000ff0003738c */ /* 0x000ea20003000000 */
[----:B------:R-:W-:Y:S02]  /*06a0*/  ISETP.GE.U32.AND P0, PT, R2, 0x3e8, PT ;  /* 0x000003e80200780c */ /* 0x000fe40003f06070 */
[----:B--2---:R-:W-:Y:S02]  /*06b0*/  ISETP.NE.AND P1, PT, R3, RZ, PT ;  /* 0x000000ff0300720c */ /* 0x004fe40003f25270 */
[----:B------:R-:W-:-:S04]  /*06c0*/  SEL R3, RZ, 0x1, P0 ;  /* 0x00000001ff037807 */ /* 0x000fc80000000000 */
[----:B------:R-:W-:-:S07]  /*06d0*/  SHF.L.U32 R2, R2, R3, RZ ;  /* 0x0000000302027219 */ /* 0x000fce00000006ff */
[----:B------:R-:W-:Y:S05]  /*06e0*/  @!P1 BRA `(.L_x_8) ;  /* 0xfffffffc00e49947 */ /* 0x000fea000383ffff */
[----:B------:R-:W-:Y:S05]  /*06f0*/  EXIT ;  /* 0x000000000000794d */ /* 0x000fea0003800000 */
.L_x_7:
[----:B------:R-:W-:Y:S01]  /*0700*/  BSSY B0, `(.L_x_9) ;  /* 0x0000040000007945 */ /* 0x000fe20003800000 */
.L_x_15:
[----:B--2---:R-:W-:Y:S01]  /*0710*/  BSSY B1, `(.L_x_10) ;  /* 0x0000009000017945 */ /* 0x004fe20003800000 */
.L_x_11:
[----:B0-----:R-:W0:Y:S02]  /*0720*/  LDC.64 R10, c[0x0][0x388] ;  /* 0x0000e200ff0a7b82 */ /* 0x001e240000000a00 */
[----:B0-----:R-:W2:Y:S01]  /*0730*/  LDG.E.64 R4, desc[UR6][R10.64+0x20] ;  /* 0x000020060a047981 */ /* 0x001ea2000c1e1b00 */
[----:B------:R-:W-:Y:S02]  /*0740*/  HFMA2 R6, -RZ, RZ, 0, 0 ;  /* 0x00000000ff067431 */ /* 0x000fe400000001ff */
[----:B------:R-:W-:Y:S01]  /*0750*/  IMAD.MOV.U32 R7, RZ, RZ, 0x1 ;  /* 0x00000001ff077424 */ /* 0x000fe200078e00ff */
[----:B------:R-:W-:Y:S05]  /*0760*/  YIELD ;  /* 0x0000000000007946 */ /* 0x000fea0003800000 */
[----:B--2---:R-:W2:Y:S02]  /*0770*/  ATOM.E.CAS.STRONG.GPU PT, R4, [R4], R6, R7 ;  /* 0x000000060404738b */ /* 0x004ea400001ee107 */
[----:B--2---:R-:W-:-:S13]  /*0780*/  ISETP.NE.AND P0, PT, R4, RZ, PT ;  /* 0x000000ff0400720c */ /* 0x004fda0003f05270 */
[----:B------:R-:W-:Y:S05]  /*0790*/  @P0 BRA `(.L_x_11) ;  /* 0xfffffffc00e00947 */ /* 0x000fea000383ffff */
[----:B------:R-:W-:Y:S05]  /*07a0*/  BSYNC B1 ;  /* 0x0000000000017941 */ /* 0x000fea0003800000 */
.L_x_10:
[----:B------:R-:W2:Y:S04]  /*07b0*/  LDG.E.64 R4, desc[UR6][R10.64+0x10] ;  /* 0x000010060a047981 */ /* 0x000ea8000c1e1b00 */
[----:B------:R-:W2:Y:S02]  /*07c0*/  LDG.E.64 R6, desc[UR6][R10.64+0x18] ;  /* 0x000018060a067981 */ /* 0x000ea4000c1e1b00 */
[----:B--2---:R-:W-:-:S04]  /*07d0*/  ISETP.NE.U32.AND P0, PT, R4, R6, PT ;  /* 0x000000060400720c */ /* 0x004fc80003f05070 */
[----:B------:R-:W-:-:S13]  /*07e0*/  ISETP.NE.AND.EX P0, PT, R5, R7, PT, P0 ;  /* 0x000000070500720c */ /* 0x000fda0003f05300 */
[----:B------:R-:W-:Y:S05]  /*07f0*/  @!P0 BRA `(.L_x_12) ;  /* 0x0000000000c08947 */ /* 0x000fea0003800000 */
[----:B------:R-:W2:Y:S04]  /*0800*/  LDG.E.64 R8, desc[UR6][R10.64] ;  /* 0x000000060a087981 */ /* 0x000ea8000c1e1b00 */
[----:B------:R-:W3:Y:S01]  /*0810*/  LDG.E.64 R4, desc[UR6][R10.64+0x8] ;  /* 0x000008060a047981 */ /* 0x000ee2000c1e1b00 */
[----:B--2---:R-:W-:-:S04]  /*0820*/  LEA R8, P0, R6, R8, 0x2 ;  /* 0x0000000806087211 */ /* 0x004fc800078010ff */
[C---:B------:R-:W-:Y:S02]  /*0830*/  LEA.HI.X R9, R6.reuse, R9, R7, 0x2, P0 ;  /* 0x0000000906097211 */ /* 0x040fe400000f1407 */
[----:B------:R-:W-:-:S03]  /*0840*/  IADD3 R12, P0, PT, R6, 0x1, RZ ;  /* 0x00000001060c7810 */ /* 0x000fc60007f1e0ff */
[----:B-1----:R0:W5:Y:S02]  /*0850*/  LD.E R0, desc[UR6][R8.64] ;  /* 0x0000000608007980 */ /* 0x002164000c101900 */
[----:B0-----:R-:W-:-:S05]  /*0860*/  IMAD.X R8, RZ, RZ, R7, P0 ;  /* 0x000000ffff087224 */ /* 0x001fca00000e0607 */
[----:B---3--:R-:W-:-:S04]  /*0870*/  LOP3.LUT R6, R8, R5, RZ, 0xfc, !PT ;  /* 0x0000000508067212 */ /* 0x008fc800078efcff */
[----:B------:R-:W-:-:S13]  /*0880*/  ISETP.NE.U32.AND P0, PT, R6, RZ, PT ;  /* 0x000000ff0600720c */ /* 0x000fda0003f05070 */
[----:B------:R-:W-:Y:S05]  /*0890*/  @P0 BRA `(.L_x_13) ;  /* 0x0000000000500947 */ /* 0x000fea0003800000 */
[----:B------:R-:W0:Y:S01]  /*08a0*/  I2F.U32.RP R5, R4 ;  /* 0x0000000400057306 */ /* 0x000e220000209000 */
[----:B------:R-:W-:Y:S01]  /*08b0*/  IMAD.MOV R9, RZ, RZ, -R4 ;  /* 0x000000ffff097224 */ /* 0x000fe200078e0a04 */
[----:B------:R-:W-:-:S06]  /*08c0*/  ISETP.NE.U32.AND P1, PT, R4, RZ, PT ;  /* 0x000000ff0400720c */ /* 0x000fcc0003f25070 */
[----:B0-----:R-:W0:Y:S02]  /*08d0*/  MUFU.RCP R5, R5 ;  /* 0x0000000500057308 */ /* 0x001e240000001000 */
[----:B0-----:R-:W-:Y:S02]  /*08e0*/  VIADD R6, R5, 0xffffffe ;  /* 0x0ffffffe05067836 */ /* 0x001fe40000000000 */
[----:B------:R-:W-:-:S04]  /*08f0*/  IMAD.MOV.U32 R5, RZ, RZ, RZ ;  /* 0x000000ffff057224 */ /* 0x000fc800078e00ff */
[----:B------:R0:W1:Y:S02]  /*0900*/  F2I.FTZ.U32.TRUNC.NTZ R7, R6 ;  /* 0x0000000600077305 */ /* 0x000064000021f000 */
[----:B0-----:R-:W-:Y:S01]  /*0910*/  MOV R6, RZ ;  /* 0x000000ff00067202 */ /* 0x001fe20000000f00 */
[----:B-1----:R-:W-:-:S04]  /*0920*/  IMAD R9, R9, R7, RZ ;  /* 0x0000000709097224 */ /* 0x002fc800078e02ff */
[----:B------:R-:W-:-:S06]  /*0930*/  IMAD.HI.U32 R7, R7, R9, R6 ;  /* 0x0000000907077227 */ /* 0x000fcc00078e0006 */
[----:B------:R-:W-:-:S04]  /*0940*/  IMAD.HI.U32 R7, R7, R12, RZ ;  /* 0x0000000c07077227 */ /* 0x000fc800078e00ff */
[----:B------:R-:W-:-:S04]  /*0950*/  IMAD.MOV R7, RZ, RZ, -R7 ;  /* 0x000000ffff077224 */ /* 0x000fc800078e0a07 */
[----:B------:R-:W-:-:S05]  /*0960*/  IMAD R7, R4, R7, R12 ;  /* 0x0000000704077224 */ /* 0x000fca00078e020c */
[----:B------:R-:W-:-:S13]  /*0970*/  ISETP.GE.U32.AND P0, PT, R7, R4, PT ;  /* 0x000000040700720c */ /* 0x000fda0003f06070 */
[----:B------:R-:W-:-:S05]  /*0980*/  @P0 IMAD.IADD R7, R7, 0x1, -R4 ;  /* 0x0000000107070824 */ /* 0x000fca00078e0a04 */
[----:B------:R-:W-:-:S13]  /*0990*/  ISETP.GE.U32.AND P0, PT, R7, R4, PT ;  /* 0x000000040700720c */ /* 0x000fda0003f06070 */
[----:B------:R-:W-:Y:S01]  /*09a0*/  @P0 IMAD.IADD R7, R7, 0x1, -R4 ;  /* 0x0000000107070824 */ /* 0x000fe200078e0a04 */
[----:B------:R-:W-:-:S04]  /*09b0*/  @!P1 LOP3.LUT R7, RZ, R4, RZ, 0x33, !PT ;  /* 0x00000004ff079212 */ /* 0x000fc800078e33ff */
[----:B------:R-:W-:Y:S01]  /*09c0*/  MOV R4, R7 ;  /* 0x0000000700047202 */ /* 0x000fe20000000f00 */
[----:B------:R-:W-:Y:S06]  /*09d0*/  BRA `(.L_x_14) ;  /* 0x0000000000107947 */ /* 0x000fec0003800000 */
.L_x_13:
[----:B------:R-:W-:Y:S01]  /*09e0*/  IMAD.MOV.U32 R7, RZ, RZ, R5 ;  /* 0x000000ffff077224 */ /* 0x000fe200078e0005 */
[----:B------:R-:W-:Y:S02]  /*09f0*/  MOV R5, R12 ;  /* 0x0000000c00057202 */ /* 0x000fe40000000f00 */
[----:B------:R-:W-:-:S07]  /*0a00*/  MOV R6, 0xa20 ;  /* 0x00000a2000067802 */ /* 0x000fce0000000f00 */
[----:B-----5:R-:W-:Y:S05]  /*0a10*/  CALL.REL.NOINC `($__internal_0_$__cuda_sm20_rem_u64) ;  /* 0x00000008004c7944 */ /* 0x020fea0003c00000 */
.L_x_14:
[----:B------:R-:W0:Y:S02]  /*0a20*/  LDC.64 R8, c[0x0][0x388] ;  /* 0x0000e200ff087b82 */ /* 0x000e240000000a00 */
[----:B0-----:R-:W2:Y:S01]  /*0a30*/  LDG.E.64 R6, desc[UR6][R8.64+0x20] ;  /* 0x0000200608067981 */ /* 0x001ea2000c1e1b00 */
[----:B-----5:R-:W-:-:S03]  /*0a40*/  VIADD R0, R0, 0x1 ;  /* 0x0000000100007836 */ /* 0x020fc60000000000 */
[----:B------:R0:W-:Y:S02]  /*0a50*/  STG.E.64 desc[UR6][R8.64+0x18], R4 ;  /* 0x0000180408007986 */ /* 0x0001e4000c101b06 */
[----:B------:R-:W-:Y:S02]  /*0a60*/  ISETP.GE.U32.AND P0, PT, R0, 0x2, PT ;  /* 0x000000020000780c */ /* 0x000fe40003f06070 */
[----:B--2---:R0:W-:Y:S11]  /*0a70*/  ATOM.E.EXCH.STRONG.GPU PT, RZ, desc[UR6][R6.64], RZ ;  /* 0x800000ff06ff798a */ /* 0x0041f6000c1ef106 */
[----:B------:R-:W-:Y:S05]  /*0a80*/  @!P0 BRA `(.L_x_12) ;  /* 0x00000000001c8947 */ /* 0x000fea0003800000 */
[----:B------:R-:W1:Y:S01]  /*0a90*/  S2R R0, SR_LANEID ;  /* 0x0000000000007919 */ /* 0x000e620000000000 */
[----:B------:R-:W-:Y:S02]  /*0aa0*/  VOTEU.ANY UR4, UPT, PT ;  /* 0x0000000000047886 */ /* 0x000fe400038e0100 */
[----:B------:R-:W-:Y:S02]  /*0ab0*/  UFLO.U32 UR5, UR4 ;  /* 0x00000004000572bd */ /* 0x000fe400080e0000 */
[----:B0-----:R-:W0:Y:S04]  /*0ac0*/  POPC R5, UR4 ;  /* 0x0000000400057d09 */ /* 0x001e280008000000 */
[----:B-1----:R-:W-:-:S13]  /*0ad0*/  ISETP.EQ.U32.AND P0, PT, R0, UR5, PT ;  /* 0x0000000500007c0c */ /* 0x002fda000bf02070 */
[----:B0-----:R2:W-:Y:S01]  /*0ae0*/  @P0 REDG.E.ADD.STRONG.GPU desc[UR6][R2.64+0x460], R5 ;  /* 0x000460050200098e */ /* 0x0015e2000c12e106 */
[----:B------:R-:W-:Y:S05]  /*0af0*/  BRA `(.L_x_15) ;  /* 0xfffffffc00047947 */ /* 0x000fea000383ffff */
.L_x_12:
[----:B------:R-:W-:Y:S05]  /*0b00*/  BSYNC B0 ;  /* 0x0000000000007941 */ /* 0x000fea0003800000 */
.L_x_9:
[----:B------:R-:W2:Y:S01]  /*0b10*/  S2UR UR5, SR_CgaCtaId ;  /* 0x00000000000579c3 */ /* 0x000ea20000008800 */
[----:B------:R-:W-:Y:S02]  /*0b20*/  UMOV UR4, 0x400 ;  /* 0x0000040000047882 */ /* 0x000fe40000000000 */
[----:B--2---:R-:W-:-:S09]  /*0b30*/  ULEA UR4, UR5, UR4, 0x18 ;  /* 0x0000000405047291 */ /* 0x004fd2000f8ec0ff */
[----:B------:R-:W-:Y:S04]  /*0b40*/  ATOMS.POPC.INC.32 RZ, [UR4] ;  /* 0x00000000ffff7f8c */ /* 0x000fe8000d800004 */
[----:B------:R-:W-:Y:S04]  /*0b50*/  ATOMS.POPC.INC.32 RZ, [UR4+0x4] ;  /* 0x00000400ffff7f8c */ /* 0x000fe8000d800004 */
        /* <DEDUP_REMOVED lines=125> */
[----:B------:R-:W-:Y:S01]  /*1330*/  ATOMS.POPC.INC.32 RZ, [UR4+0x1fc] ;  /* 0x0001fc00ffff7f8c */ /* 0x000fe2000d800004 */
[----:B------:R-:W-:Y:S05]  /*1340*/  EXIT ;  /* 0x000000000000794d */ /* 0x000fea0003800000 */
        .weak           $__internal_0_$__cuda_sm20_rem_u64
        .type           $__internal_0_$__cuda_sm20_rem_u64,@function
        .size           $__internal_0_$__cuda_sm20_rem_u64,(.L_x_22 - $__internal_0_$__cuda_sm20_rem_u64)
$__internal_0_$__cuda_sm20_rem_u64:
[----:B------:R-:W-:Y:S01]  /*1350*/  IMAD.MOV.U32 R14, RZ, RZ, R4 ;  /* 0x000000ffff0e7224 */ /* 0x000fe200078e0004 */
[----:B------:R-:W-:-:S04]  /*1360*/  MOV R15, R7 ;  /* 0x00000007000f7202 */ /* 0x000fc80000000f00 */
[----:B------:R-:W0:Y:S08]  /*1370*/  I2F.U64.RP R9, R14 ;  /* 0x0000000e00097312 */ /* 0x000e300000309000 */
[----:B0-----:R-:W0:Y:S02]  /*1380*/  MUFU.RCP R9, R9 ;  /* 0x0000000900097308 */ /* 0x001e240000001000 */
[----:B0-----:R-:W-:-:S06]  /*1390*/  VIADD R10, R9, 0x1ffffffe ;  /* 0x1ffffffe090a7836 */ /* 0x001fcc0000000000 */
[----:B------:R-:W0:Y:S02]  /*13a0*/  F2I.U64.TRUNC R10, R10 ;  /* 0x0000000a000a7311 */ /* 0x000e24000020d800 */
[----:B0-----:R-:W-:-:S04]  /*13b0*/  IMAD.WIDE.U32 R12, R10, R4, RZ ;  /* 0x000000040a0c7225 */ /* 0x001fc800078e00ff */
[----:B------:R-:W-:Y:S01]  /*13c0*/  IMAD R13, R10, R7, R13 ;  /* 0x000000070a0d7224 */ /* 0x000fe200078e020d */
[----:B------:R-:W-:-:S03]  /*13d0*/  IADD3 R17, P0, PT, RZ, -R12, RZ ;  /* 0x8000000cff117210 */ /* 0x000fc60007f1e0ff */
[----:B------:R-:W-:Y:S02]  /*13e0*/  IMAD R13, R11, R4, R13 ;  /* 0x000000040b0d7224 */ /* 0x000fe400078e020d */
[----:B------:R-:W-:-:S04]  /*13f0*/  IMAD.HI.U32 R12, R10, R17, RZ ;  /* 0x000000110a0c7227 */ /* 0x000fc800078e00ff */
[----:B------:R-:W-:Y:S01]  /*1400*/  IMAD.X R19, RZ, RZ, ~R13, P0 ;  /* 0x000000ffff137224 */ /* 0x000fe200000e0e0d */
[----:B------:R-:W-:-:S03]  /*1410*/  MOV R13, R10 ;  /* 0x0000000a000d7202 */ /* 0x000fc60000000f00 */
[-C--:B------:R-:W-:Y:S02]  /*1420*/  IMAD R15, R11, R19.reuse, RZ ;  /* 0x000000130b0f7224 */ /* 0x080fe400078e02ff */
[----:B------:R-:W-:-:S04]  /*1430*/  IMAD.WIDE.U32 R12, P0, R10, R19, R12 ;  /* 0x000000130a0c7225 */ /* 0x000fc8000780000c */
[----:B------:R-:W-:-:S04]  /*1440*/  IMAD.HI.U32 R9, R11, R19, RZ ;  /* 0x000000130b097227 */ /* 0x000fc800078e00ff */
[----:B------:R-:W-:-:S04]  /*1450*/  IMAD.HI.U32 R12, P1, R11, R17, R12 ;  /* 0x000000110b0c7227 */ /* 0x000fc8000782000c */
[----:B------:R-:W-:Y:S01]  /*1460*/  IMAD.X R9, R9, 0x1, R11, P0 ;  /* 0x0000000109097824 */ /* 0x000fe200000e060b */
[----:B------:R-:W-:-:S04]  /*1470*/  IADD3 R13, P2, PT, R15, R12, RZ ;  /* 0x0000000c0f0d7210 */ /* 0x000fc80007f5e0ff */
[----:B------:R-:W-:Y:S01]  /*1480*/  IADD3.X R9, PT, PT, RZ, RZ, R9, P2, P1 ;  /* 0x000000ffff097210 */ /* 0x000fe200017e2409 */
[----:B------:R-:W-:-:S04]  /*1490*/  IMAD.WIDE.U32 R10, R13, R4, RZ ;  /* 0x000000040d0a7225 */ /* 0x000fc800078e00ff */
[----:B------:R-:W-:Y:S01]  /*14a0*/  IMAD R11, R13, R7, R11 ;  /* 0x000000070d0b7224 */ /* 0x000fe200078e020b */
[----:B------:R-:W-:-:S03]  /*14b0*/  IADD3 R15, P0, PT, RZ, -R10, RZ ;  /* 0x8000000aff0f7210 */ /* 0x000fc60007f1e0ff */
[----:B------:R-:W-:Y:S02]  /*14c0*/  IMAD R11, R9, R4, R11 ;  /* 0x00000004090b7224 */ /* 0x000fe400078e020b */
[----:B------:R-:W-:-:S04]  /*14d0*/  IMAD.HI.U32 R12, R13, R15, RZ ;  /* 0x0000000f0d0c7227 */ /* 0x000fc800078e00ff */
[----:B------:R-:W-:Y:S02]  /*14e0*/  IMAD.X R10, RZ, RZ, ~R11, P0 ;  /* 0x000000ffff0a7224 */ /* 0x000fe400000e0e0b */
[----:B------:R-:W-:Y:S02]  /*14f0*/  IMAD.MOV.U32 R11, RZ, RZ, RZ ;  /* 0x000000ffff0b7224 */ /* 0x000fe400078e00ff */
[----:B------:R-:W-:-:S04]  /*1500*/  IMAD.WIDE.U32 R12, P0, R13, R10, R12 ;  /* 0x0000000a0d0c7225 */ /* 0x000fc8000780000c */
[C---:B------:R-:W-:Y:S02]  /*1510*/  IMAD R14, R9.reuse, R10, RZ ;  /* 0x0000000a090e7224 */ /* 0x040fe400078e02ff */
[----:B------:R-:W-:-:S04]  /*1520*/  IMAD.HI.U32 R13, P1, R9, R15, R12 ;  /* 0x0000000f090d7227 */ /* 0x000fc8000782000c */
[----:B------:R-:W-:Y:S01]  /*1530*/  IMAD.HI.U32 R10, R9, R10, RZ ;  /* 0x0000000a090a7227 */ /* 0x000fe200078e00ff */
[----:B------:R-:W-:-:S04]  /*1540*/  IADD3 R13, P2, PT, R14, R13, RZ ;  /* 0x0000000d0e0d7210 */ /* 0x000fc80007f5e0ff */
[----:B------:R-:W-:Y:S01]  /*1550*/  IADD3.X R9, PT, PT, R10, R9, RZ, P0, !PT ;  /* 0x000000090a097210 */ /* 0x000fe200007fe4ff */
[----:B------:R-:W-:-:S03]  /*1560*/  IMAD.HI.U32 R10, R13, R5, RZ ;  /* 0x000000050d0a7227 */ /* 0x000fc600078e00ff */
[----:B------:R-:W-:Y:S01]  /*1570*/  IADD3.X R9, PT, PT, RZ, RZ, R9, P2, P1 ;  /* 0x000000ffff097210 */ /* 0x000fe200017e2409 */
[----:B------:R-:W-:-:S04]  /*1580*/  IMAD.WIDE.U32 R10, R13, R8, R10 ;  /* 0x000000080d0a7225 */ /* 0x000fc800078e000a */
[C---:B------:R-:W-:Y:S02]  /*1590*/  IMAD R13, R9.reuse, R8, RZ ;  /* 0x00000008090d7224 */ /* 0x040fe400078e02ff */
[----:B------:R-:W-:-:S04]  /*15a0*/  IMAD.HI.U32 R10, P0, R9, R5, R10 ;  /* 0x00000005090a7227 */ /* 0x000fc8000780000a */
[----:B------:R-:W-:Y:S01]  /*15b0*/  IMAD.HI.U32 R9, R9, R8, RZ ;  /* 0x0000000809097227 */ /* 0x000fe200078e00ff */
[----:B------:R-:W-:-:S03]  /*15c0*/  IADD3 R13, P1, PT, R13, R10, RZ ;  /* 0x0000000a0d0d7210 */ /* 0x000fc60007f3e0ff */
[----:B------:R-:W-:Y:S02]  /*15d0*/  IMAD.X R9, RZ, RZ, R9, P0 ;  /* 0x000000ffff097224 */ /* 0x000fe400000e0609 */
[----:B------:R-:W-:-:S03]  /*15e0*/  IMAD.WIDE.U32 R10, R13, R4, RZ ;  /* 0x000000040d0a7225 */ /* 0x000fc600078e00ff */
[----:B------:R-:W-:Y:S01]  /*15f0*/  IADD3.X R9, PT, PT, RZ, R9, RZ, P1, !PT ;  /* 0x00000009ff097210 */ /* 0x000fe20000ffe4ff */
[----:B------:R-:W-:Y:S01]  /*1600*/  IMAD R13, R13, R7, R11 ;  /* 0x000000070d0d7224 */ /* 0x000fe200078e020b */
[----:B------:R-:W-:-:S03]  /*1610*/  IADD3 R5, P1, PT, -R10, R5, RZ ;  /* 0x000000050a057210 */ /* 0x000fc60007f3e1ff */
[-C--:B------:R-:W-:Y:S01]  /*1620*/  IMAD R9, R9, R4.reuse, R13 ;  /* 0x0000000409097224 */ /* 0x080fe200078e020d */
[----:B------:R-:W-:-:S03]  /*1630*/  ISETP.GE.U32.AND P0, PT, R5, R4, PT ;  /* 0x000000040500720c */ /* 0x000fc60003f06070 */
[----:B------:R-:W-:Y:S01]  /*1640*/  IMAD.X R8, R8, 0x1, ~R9, P1 ;  /* 0x0000000108087824 */ /* 0x000fe200008e0e09 */
[----:B------:R-:W-:-:S04]  /*1650*/  IADD3 R9, P1, PT, -R4, R5, RZ ;  /* 0x0000000504097210 */ /* 0x000fc80007f3e1ff */
[C---:B------:R-:W-:Y:S01]  /*1660*/  ISETP.GE.U32.AND.EX P0, PT, R8.reuse, R7, PT, P0 ;  /* 0x000000070800720c */ /* 0x040fe20003f06100 */
[----:B------:R-:W-:Y:S01]  /*1670*/  IMAD.X R10, R8, 0x1, ~R7, P1 ;  /* 0x00000001080a7824 */ /* 0x000fe200008e0e07 */
[----:B------:R-:W-:Y:S02]  /*1680*/  ISETP.NE.U32.AND P1, PT, R4, RZ, PT ;  /* 0x000000ff0400720c */ /* 0x000fe40003f25070 */
[----:B------:R-:W-:Y:S02]  /*1690*/  SEL R9, R9, R5, P0 ;  /* 0x0000000509097207 */ /* 0x000fe40000000000 */
[----:B------:R-:W-:Y:S02]  /*16a0*/  SEL R10, R10, R8, P0 ;  /* 0x000000080a0a7207 */ /* 0x000fe40000000000 */
[----:B------:R-:W-:Y:S02]  /*16b0*/  ISETP.GE.U32.AND P0, PT, R9, R4, PT ;  /* 0x000000040900720c */ /* 0x000fe40003f06070 */
[----:B------:R-:W-:-:S02]  /*16c0*/  IADD3 R5, P2, PT, -R4, R9, RZ ;  /* 0x0000000904057210 */ /* 0x000fc40007f5e1ff */
[----:B------:R-:W-:Y:S02]  /*16d0*/  ISETP.GE.U32.AND.EX P0, PT, R10, R7, PT, P0 ;  /* 0x000000070a00720c */ /* 0x000fe40003f06100 */
[CC--:B------:R-:W-:Y:S02]  /*16e0*/  IADD3.X R8, PT, PT, ~R7.reuse, R10.reuse, RZ, P2, !PT ;  /* 0x0000000a07087210 */ /* 0x0c0fe400017fe5ff */
[----:B------:R-:W-:Y:S01]  /*16f0*/  ISETP.NE.AND.EX P1, PT, R7, RZ, PT, P1 ;  /* 0x000000ff0700720c */ /* 0x000fe20003f25310 */
[----:B------:R-:W-:Y:S01]  /*1700*/  IMAD.MOV.U32 R7, RZ, RZ, 0x0 ;  /* 0x00000000ff077424 */ /* 0x000fe200078e00ff */
[----:B------:R-:W-:Y:S02]  /*1710*/  SEL R4, R5, R9, P0 ;  /* 0x0000000905047207 */ /* 0x000fe40000000000 */
[----:B------:R-:W-:Y:S02]  /*1720*/  SEL R5, R8, R10, P0 ;  /* 0x0000000a08057207 */ /* 0x000fe40000000000 */
[----:B------:R-:W-:-:S02]  /*1730*/  SEL R4, R4, 0xffffffff, P1 ;  /* 0xffffffff04047807 */ /* 0x000fc40000800000 */
[----:B------:R-:W-:Y:S01]  /*1740*/  SEL R5, R5, 0xffffffff, P1 ;  /* 0xffffffff05057807 */ /* 0x000fe20000800000 */
[----:B------:R-:W-:Y:S06]  /*1750*/  RET.REL.NODEC R6 `(_Z12LaunchKernelPiR12CudaTaskPoolI4TaskE) ;  /* 0xffffffe806287950 */ /* 0x000fec0003c3ffff */
.L_x_16:
[----:B------:R-:W-:-:S00]  /*1760*/  BRA `(.L_x_16) ;  /* 0xfffffffc00fc7947 */ /* 0x000fc0000383ffff */
[----:B------:R-:W-:-:S00]  /*1770*/  NOP ;  /* 0x0000000000007918 */ /* 0x000fc00000000000 */
        /* <DEDUP_REMOVED lines=8> */
.L_x_22:


//--------------------- .text._Z8workloadv        --------------------------
	.section	.text._Z8workloadv,"ax",@progbits
	.align	128
        .global         _Z8workloadv
        .type           _Z8workloadv,@function
        .size           _Z8workloadv,(.L_x_24 - _Z8workloadv)
        .other          _Z8workloadv,@"STO_CUDA_ENTRY STV_DEFAULT"
_Z8workloadv:
.text._Z8workloadv:
[----:B------:R-:W-:Y:S01]  /*0000*/  LDC R1, c[0x0][0x37c] ;  /* 0x0000df00ff017b82 */ /* 0x000fe20000000800 */
[----:B------:R-:W-:Y:S01]  /*0010*/  IMAD.MOV.U32 R0, RZ, RZ, 0xf ;  /* 0x0000000fff007424 */ /* 0x000fe200078e00ff */
[----:B------:R-:W0:Y:S01]  /*0020*/  LDCU.64 UR6, c[0x0][0x358] ;  /* 0x00006b00ff0677ac */ /* 0x000e220008000a00 */
[----:B------:R-:W-:-:S05]  /*0030*/  UMOV UR4, URZ ;  /* 0x000000ff00047c82 */ /* 0x000fca0008000000 */
.L_x_20:
[----:B-1----:R-:W-:-:S04]  /*0040*/  I2FP.F32.S32 R3, R0 ;  /* 0x0000000000037245 */ /* 0x002fc80000201400 */
[C---:B------:R-:W-:Y:S01]  /*0050*/  FSETP.GE.AND P0, PT, |R3|.reuse, 105615, PT ;  /* 0x47ce47800300780b */ /* 0x040fe20003f06200 */
[----:B------:R-:W-:-:S04]  /*0060*/  FMUL R4, R3, 0.63661974668502807617 ;  /* 0x3f22f98303047820 */ /* 0x000fc80000400000 */
[----:B------:R-:W1:Y:S02]  /*0070*/  F2I.NTZ R8, R4 ;  /* 0x0000000400087305 */ /* 0x000e640000203100 */
[----:B-1----:R-:W-:-:S05]  /*0080*/  I2FP.F32.S32 R6, R8 ;  /* 0x0000000800067245 */ /* 0x002fca0000201400 */
[----:B------:R-:W-:-:S04]  /*0090*/  FFMA R5, R6, -1.5707962512969970703, R3 ;  /* 0xbfc90fda06057823 */ /* 0x000fc80000000003 */
[----:B------:R-:W-:-:S04]  /*00a0*/  FFMA R5, R6, -7.5497894158615963534e-08, R5 ;  /* 0xb3a2216806057823 */ /* 0x000fc80000000005 */
[----:B------:R-:W-:Y:S01]  /*00b0*/  FFMA R6, R6, -5.3903029534742383927e-15, R5 ;  /* 0xa7c234c506067823 */ /* 0x000fe20000000005 */
[----:B------:R-:W-:Y:S06]  /*00c0*/  @!P0 BRA `(.L_x_17) ;  /* 0x0000000400788947 */ /* 0x000fec0003800000 */
[----:B------:R-:W-:-:S13]  /*00d0*/  FSETP.NEU.AND P0, PT, |R3|, +INF , PT ;  /* 0x7f8000000300780b */ /* 0x000fda0003f0d200 */
[----:B------:R-:W-:Y:S01]  /*00e0*/  @!P0 FMUL R6, RZ, R3 ;  /* 0x00000003ff068220 */ /* 0x000fe20000400000 */
[----:B------:R-:W-:Y:S01]  /*00f0*/  @!P0 IMAD.MOV.U32 R8, RZ, RZ, RZ ;  /* 0x000000ffff088224 */ /* 0x000fe200078e00ff */
[----:B------:R-:W-:Y:S06]  /*0100*/  @!P0 BRA `(.L_x_17) ;  /* 0x0000000400688947 */ /* 0x000fec0003800000 */
[----:B------:R-:W-:Y:S02]  /*0110*/  IMAD.SHL.U32 R5, R3, 0x100, RZ ;  /* 0x0000010003057824 */ /* 0x000fe400078e00ff */
[----:B------:R-:W-:Y:S02]  /*0120*/  HFMA2 R16, -RZ, RZ, 0, 0 ;  /* 0x00000000ff107431 */ /* 0x000fe400000001ff */
[----:B------:R-:W-:Y:S01]  /*0130*/  IMAD.MOV.U32 R4, RZ, RZ, RZ ;  /* 0x000000ffff047224 */ /* 0x000fe200078e00ff */
[----:B------:R-:W1:Y:S01]  /*0140*/  LDCU.64 UR8, c[0x4][URZ] ;  /* 0x01000000ff0877ac */ /* 0x000e620008000a00 */
[----:B------:R-:W-:Y:S01]  /*0150*/  IMAD.MOV.U32 R15, RZ, RZ, RZ ;  /* 0x000000ffff0f7224 */ /* 0x000fe200078e00ff */
[----:B------:R-:W-:Y:S01]  /*0160*/  LOP3.LUT R17, R5, 0x80000000, RZ, 0xfc, !PT ;  /* 0x8000000005117812 */ /* 0x000fe200078efcff */
[----:B------:R-:W-:-:S06]  /*0170*/  UMOV UR5, URZ ;  /* 0x000000ff00057c82 */ /* 0x000fcc0008000000 */
.L_x_18:
[----:B-1----:R-:W-:Y:S02]  /*0180*/  IMAD.U32 R8, RZ, RZ, UR8 ;  /* 0x00000008ff087e24 */ /* 0x002fe4000f8e00ff */
[----:B------:R-:W-:-:S05]  /*0190*/  IMAD.U32 R9, RZ, RZ, UR9 ;  /* 0x00000009ff097e24 */ /* 0x000fca000f8e00ff */
[----:B0-----:R-:W2:Y:S01]  /*01a0*/  LDG.E.CONSTANT R6, desc[UR6][R8.64] ;  /* 0x0000000608067981 */ /* 0x001ea2000c1e9900 */
[----:B------:R-:W-:Y:S01]  /*01b0*/  UIADD3 UR5, UPT, UPT, UR5, 0x1, URZ ;  /* 0x0000000105057890 */ /* 0x000fe2000fffe0ff */
[C---:B------:R-:W-:Y:S01]  /*01c0*/  ISETP.EQ.AND P0, PT, R16.reuse, RZ, PT ;  /* 0x000000ff1000720c */ /* 0x040fe20003f02270 */
[----:B------:R-:W-:Y:S01]  /*01d0*/  UIADD3 UR8, UP1, UPT, UR8, 0x4, URZ ;  /* 0x0000000408087890 */ /* 0x000fe2000ff3e0ff */
[C---:B------:R-:W-:Y:S01]  /*01e0*/  ISETP.EQ.AND P1, PT, R16.reuse, 0x4, PT ;  /* 0x000000041000780c */ /* 0x040fe20003f22270 */
[----:B------:R-:W-:Y:S01]  /*01f0*/  UISETP.NE.AND UP0, UPT, UR5, 0x6, UPT ;  /* 0x000000060500788c */ /* 0x000fe2000bf05270 */
[C---:B------:R-:W-:Y:S01]  /*0200*/  ISETP.EQ.AND P2, PT, R16.reuse, 0x8, PT ;  /* 0x000000081000780c */ /* 0x040fe20003f42270 */
[----:B------:R-:W-:Y:S01]  /*0210*/  UIADD3.X UR9, UPT, UPT, URZ, UR9, URZ, UP1, !UPT ;  /* 0x00000009ff097290 */ /* 0x000fe20008ffe4ff */
[C---:B------:R-:W-:Y:S02]  /*0220*/  ISETP.EQ.AND P3, PT, R16.reuse, 0xc, PT ;  /* 0x0000000c1000780c */ /* 0x040fe40003f62270 */
[----:B------:R-:W-:-:S02]  /*0230*/  ISETP.EQ.AND P4, PT, R16, 0x10, PT ;  /* 0x000000101000780c */ /* 0x000fc40003f82270 */
[C---:B------:R-:W-:Y:S01]  /*0240*/  ISETP.EQ.AND P5, PT, R16.reuse, 0x14, PT ;  /* 0x000000141000780c */ /* 0x040fe20003fa2270 */
[----:B------:R-:W-:Y:S02]  /*0250*/  VIADD R16, R16, 0x4 ;  /* 0x0000000410107836 */ /* 0x000fe40000000000 */
[----:B--2---:R-:W-:-:S03]  /*0260*/  IMAD.WIDE.U32 R6, R6, R17, RZ ;  /* 0x0000001106067225 */ /* 0x004fc600078e00ff */
[----:B------:R-:W-:-:S04]  /*0270*/  IADD3 R5, P6, PT, R6, R4, RZ ;  /* 0x0000000406057210 */ /* 0x000fc80007fde0ff */
[----:B------:R-:W-:Y:S01]  /*0280*/  @P2 MOV R11, R5 ;  /* 0x00000005000b2202 */ /* 0x000fe20000000f00 */
[----:B------:R-:W-:Y:S02]  /*0290*/  IMAD.X R4, R7, 0x1, R15, P6 ;  /* 0x0000000107047824 */ /* 0x000fe400030e060f */
[--C-:B------:R-:W-:Y:S02]  /*02a0*/  @P0 IMAD.MOV.U32 R2, RZ, RZ, R5.reuse ;  /* 0x000000ffff020224 */ /* 0x100fe400078e0005 */
[--C-:B------:R-:W-:Y:S02]  /*02b0*/  @P1 IMAD.MOV.U32 R10, RZ, RZ, R5.reuse ;  /* 0x000000ffff0a1224 */ /* 0x100fe400078e0005 */
[--C-:B------:R-:W-:Y:S02]  /*02c0*/  @P3 IMAD.MOV.U32 R12, RZ, RZ, R5.reuse ;  /* 0x000000ffff0c3224 */ /* 0x100fe400078e0005 */
[--C-:B------:R-:W-:Y:S02]  /*02d0*/  @P4 IMAD.MOV.U32 R13, RZ, RZ, R5.reuse ;  /* 0x000000ffff0d4224 */ /* 0x100fe400078e0005 */
[----:B------:R-:W-:Y:S01]  /*02e0*/  @P5 IMAD.MOV.U32 R14, RZ, RZ, R5 ;  /* 0x000000ffff0e5224 */ /* 0x000fe200078e0005 */
[----:B------:R-:W-:Y:S06]  /*02f0*/  BRA.U UP0, `(.L_x_18) ;  /* 0xfffffffd00a07547 */ /* 0x000fec000b83ffff */
[----:B------:R-:W-:-:S04]  /*0300*/  SHF.R.U32.HI R5, RZ, 0x17, R3 ;  /* 0x00000017ff057819 */ /* 0x000fc80000011603 */
[C---:B------:R-:W-:Y:S02]  /*0310*/  LOP3.LUT R6, R5.reuse, 0xe0, RZ, 0xc0, !PT ;  /* 0x000000e005067812 */ /* 0x040fe400078ec0ff */
[----:B------:R-:W-:-:S03]  /*0320*/  LOP3.LUT P6, RZ, R5, 0x1f, RZ, 0xc0, !PT ;  /* 0x0000001f05ff7812 */ /* 0x000fc600078cc0ff */
[----:B------:R-:W-:-:S05]  /*0330*/  VIADD R6, R6, 0xffffff80 ;  /* 0xffffff8006067836 */ /* 0x000fca0000000000 */
[----:B------:R-:W-:-:S04]  /*0340*/  SHF.R.U32.HI R6, RZ, 0x5, R6 ;  /* 0x00000005ff067819 */ /* 0x000fc80000011606 */
[----:B------:R-:W-:-:S04]  /*0350*/  LEA R9, -R6, RZ, 0x2 ;  /* 0x000000ff06097211 */ /* 0x000fc800078e11ff */
[C---:B------:R-:W-:Y:S02]  /*0360*/  ISETP.EQ.AND P3, PT, R9.reuse, -0x18, PT ;  /* 0xffffffe80900780c */ /* 0x040fe40003f62270 */
[C---:B------:R-:W-:Y:S02]  /*0370*/  ISETP.EQ.AND P4, PT, R9.reuse, -0x14, PT ;  /* 0xffffffec0900780c */ /* 0x040fe40003f82270 */
[C---:B------:R-:W-:Y:S02]  /*0380*/  ISETP.EQ.AND P2, PT, R9.reuse, -0x10, PT ;  /* 0xfffffff00900780c */ /* 0x040fe40003f42270 */
[C---:B------:R-:W-:Y:S02]  /*0390*/  ISETP.EQ.AND P1, PT, R9.reuse, -0xc, PT ;  /* 0xfffffff40900780c */ /* 0x040fe40003f22270 */
[C---:B------:R-:W-:Y:S02]  /*03a0*/  ISETP.EQ.AND P0, PT, R9.reuse, -0x8, PT ;  /* 0xfffffff80900780c */ /* 0x040fe40003f02270 */
[----:B------:R-:W-:-:S03]  /*03b0*/  ISETP.EQ.AND P5, PT, R9, RZ, PT ;  /* 0x000000ff0900720c */ /* 0x000fc60003fa2270 */
[--C-:B------:R-:W-:Y:S01]  /*03c0*/  @P3 IMAD.MOV.U32 R6, RZ, RZ, R2.reuse ;  /* 0x000000ffff063224 */ /* 0x100fe200078e0002 */
[C---:B------:R-:W-:Y:S01]  /*03d0*/  ISETP.EQ.AND P3, PT, R9.reuse, -0x4, PT ;  /* 0xfffffffc0900780c */ /* 0x040fe20003f62270 */
[----:B------:R-:W-:Y:S02]  /*03e0*/  @P4 IMAD.MOV.U32 R7, RZ, RZ, R2 ;  /* 0x000000ffff074224 */ /* 0x000fe400078e0002 */
[--C-:B------:R-:W-:Y:S01]  /*03f0*/  @P4 IMAD.MOV.U32 R6, RZ, RZ, R10.reuse ;  /* 0x000000ffff064224 */ /* 0x100fe200078e000a */
[----:B------:R-:W-:Y:S01]  /*0400*/  ISETP.EQ.AND P4, PT, R9, 0x4, PT ;  /* 0x000000040900780c */ /* 0x000fe20003f82270 */
[----:B------:R-:W-:Y:S01]  /*0410*/  @P2 IMAD.MOV.U32 R7, RZ, RZ, R10 ;  /* 0x000000ffff072224 */ /* 0x000fe200078e000a */
[----:B------:R-:W-:Y:S01]  /*0420*/  @P2 MOV R6, R11 ;  /* 0x0000000b00062202 */ /* 0x000fe20000000f00 */
[----:B------:R-:W-:Y:S02]  /*0430*/  @P1 IMAD.MOV.U32 R6, RZ, RZ, R12 ;  /* 0x000000ffff061224 */ /* 0x000fe400078e000c */
[----:B------:R-:W-:-:S02]  /*0440*/  @P0 IMAD.MOV.U32 R6, RZ, RZ, R13 ;  /* 0x000000ffff060224 */ /* 0x000fc400078e000d */
[----:B------:R-:W-:Y:S02]  /*0450*/  @P1 IMAD.MOV.U32 R7, RZ, RZ, R11 ;  /* 0x000000ffff071224 */ /* 0x000fe400078e000b */
[----:B------:R-:W-:Y:S02]  /*0460*/  @P3 IMAD.MOV.U32 R6, RZ, RZ, R14 ;  /* 0x000000ffff063224 */ /* 0x000fe400078e000e */
[----:B------:R-:W-:Y:S02]  /*0470*/  @P5 IMAD.MOV.U32 R6, RZ, RZ, R4 ;  /* 0x000000ffff065224 */ /* 0x000fe400078e0004 */
[----:B------:R-:W-:Y:S01]  /*0480*/  @P0 IMAD.MOV.U32 R7, RZ, RZ, R12 ;  /* 0x000000ffff070224 */ /* 0x000fe200078e000c */
[----:B------:R-:W-:Y:S01]  /*0490*/  @P3 MOV R7, R13 ;  /* 0x0000000d00073202 */ /* 0x000fe20000000f00 */
[----:B------:R-:W-:Y:S01]  /*04a0*/  @P5 IMAD.MOV.U32 R7, RZ, RZ, R14 ;  /* 0x000000ffff075224 */ /* 0x000fe200078e000e */
[----:B------:R-:W-:Y:S01]  /*04b0*/  MOV R8, R6 ;  /* 0x0000000600087202 */ /* 0x000fe20000000f00 */
[----:B------:R-:W-:Y:S01]  /*04c0*/  @P4 IMAD.MOV.U32 R7, RZ, RZ, R4 ;  /* 0x000000ffff074224 */ /* 0x000fe200078e0004 */
[----:B------:R-:W-:Y:S06]  /*04d0*/  @!P6 BRA `(.L_x_19) ;  /* 0x00000000002ce947 */ /* 0x000fec0003800000 */
[----:B------:R-:W-:Y:S01]  /*04e0*/  @P2 IMAD.MOV.U32 R6, RZ, RZ, R2 ;  /* 0x000000ffff062224 */ /* 0x000fe200078e0002 */
[----:B------:R-:W-:Y:S01]  /*04f0*/  LOP3.LUT R5, R5, 0x1f, RZ, 0xc0, !PT ;  /* 0x0000001f05057812 */ /* 0x000fe200078ec0ff */
[----:B------:R-:W-:Y:S02]  /*0500*/  @P1 IMAD.MOV.U32 R6, RZ, RZ, R10 ;  /* 0x000000ffff061224 */ /* 0x000fe400078e000a */
[----:B------:R-:W-:Y:S01]  /*0510*/  @P0 IMAD.MOV.U32 R6, RZ, RZ, R11 ;  /* 0x000000ffff060224 */ /* 0x000fe200078e000b */
[----:B------:R-:W-:Y:S01]  /*0520*/  ISETP.EQ.AND P0, PT, R9, 0x8, PT ;  /* 0x000000080900780c */ /* 0x000fe20003f02270 */
[----:B------:R-:W-:Y:S01]  /*0530*/  @P3 IMAD.MOV.U32 R6, RZ, RZ, R12 ;  /* 0x000000ffff063224 */ /* 0x000fe200078e000c */
[----:B------:R-:W-:Y:S01]  /*0540*/  @P5 MOV R6, R13 ;  /* 0x0000000d00065202 */ /* 0x000fe20000000f00 */
[----:B------:R-:W-:Y:S01]  /*0550*/  @P4 IMAD.MOV.U32 R6, RZ, RZ, R14 ;  /* 0x000000ffff064224 */ /* 0x000fe200078e000e */
[----:B------:R-:W-:-:S09]  /*0560*/  SHF.L.W.U32.HI R8, R7, R5, R8 ;  /* 0x0000000507087219 */ /* 0x000fd20000010e08 */
[----:B------:R-:W-:-:S05]  /*0570*/  @P0 IMAD.MOV.U32 R6, RZ, RZ, R4 ;  /* 0x000000ffff060224 */ /* 0x000fca00078e0004 */
[----:B------:R-:W-:-:S07]  /*0580*/  SHF.L.W.U32.HI R7, R6, R5, R7 ;  /* 0x0000000506077219 */ /* 0x000fce0000010e07 */
.L_x_19:
[C-C-:B------:R-:W-:Y:S01]  /*0590*/  SHF.L.W.U32.HI R9, R7.reuse, 0x2, R8.reuse ;  /* 0x0000000207097819 */ /* 0x140fe20000010e08 */
[----:B------:R-:W-:Y:S01]  /*05a0*/  IMAD.SHL.U32 R7, R7, 0x4, RZ ;  /* 0x0000000407077824 */ /* 0x000fe200078e00ff */
[----:B------:R-:W-:Y:S01]  /*05b0*/  UMOV UR8, 0x54442d19 ;  /* 0x54442d1900087882 */ /* 0x000fe20000000000 */
[----:B------:R-:W-:Y:S01]  /*05c0*/  UMOV UR9, 0x3bf921fb ;  /* 0x3bf921fb00097882 */ /* 0x000fe20000000000 */
[----:B------:R-:W-:Y:S02]  /*05d0*/  SHF.R.S32.HI R4, RZ, 0x1f, R9 ;  /* 0x0000001fff047819 */ /* 0x000fe40000011409 */
[----:B------:R-:W-:Y:S02]  /*05e0*/  SHF.R.U32.HI R8, RZ, 0x1e, R8 ;  /* 0x0000001eff087819 */ /* 0x000fe40000011608 */
[C---:B------:R-:W-:Y:S02]  /*05f0*/  LOP3.LUT R6, R4.reuse, R7, RZ, 0x3c, !PT ;  /* 0x0000000704067212 */ /* 0x040fe400078e3cff */
[----:B------:R-:W-:-:S02]  /*0600*/  LOP3.LUT R7, R4, R9, RZ, 0x3c, !PT ;  /* 0x0000000904077212 */ /* 0x000fc400078e3cff */
[----:B------:R-:W-:Y:S02]  /*0610*/  ISETP.GE.AND P0, PT, R0, RZ, PT ;  /* 0x000000ff0000720c */ /* 0x000fe40003f06270 */
[----:B------:R-:W0:Y:S01]  /*0620*/  I2F.F64.S64 R4, R6 ;  /* 0x0000000600047312 */ /* 0x000e220000301c00 */
[C---:B------:R-:W-:Y:S02]  /*0630*/  LEA.HI R8, R9.reuse, R8, RZ, 0x1 ;  /* 0x0000000809087211 */ /* 0x040fe400078f08ff */
[----:B------:R-:W-:-:S03]  /*0640*/  LOP3.LUT R3, R9, R3, RZ, 0x3c, !PT ;  /* 0x0000000309037212 */ /* 0x000fc600078e3cff */
[----:B------:R-:W-:Y:S01]  /*0650*/  IMAD.MOV R0, RZ, RZ, -R8 ;  /* 0x000000ffff007224 */ /* 0x000fe200078e0a08 */
[----:B------:R-:W-:-:S04]  /*0660*/  ISETP.GE.AND P1, PT, R3, RZ, PT ;  /* 0x000000ff0300720c */ /* 0x000fc80003f26270 */
[----:B------:R-:W-:Y:S01]  /*0670*/  @!P0 MOV R8, R0 ;  /* 0x0000000000088202 */ /* 0x000fe20000000f00 */
[----:B0-----:R-:W-:-:S10]  /*0680*/  DMUL R4, R4, UR8 ;  /* 0x0000000804047c28 */ /* 0x001fd40008000000 */
[----:B------:R-:W0:Y:S02]  /*0690*/  F2F.F32.F64 R4, R4 ;  /* 0x0000000400047310 */ /* 0x000e240000301000 */
[----:B0-----:R-:W-:-:S07]  /*06a0*/  FSEL R6, -R4, R4, !P1 ;  /* 0x0000000404067208 */ /* 0x001fce0004800100 */
.L_x_17:
[----:B------:R-:W-:Y:S02]  /*06b0*/  IMAD.MOV.U32 R0, RZ, RZ, 0x37cbac00 ;  /* 0x37cbac00ff007424 */ /* 0x000fe400078e00ff */
[----:B------:R-:W-:Y:S01]  /*06c0*/  FMUL R3, R6, R6 ;  /* 0x0000000606037220 */ /* 0x000fe20000400000 */
[C---:B------:R-:W-:Y:S01]  /*06d0*/  LOP3.LUT R4, R8.reuse, 0x1, RZ, 0xc0, !PT ;  /* 0x0000000108047812 */ /* 0x040fe200078ec0ff */
[----:B------:R-:W-:Y:S01]  /*06e0*/  IMAD.MOV.U32 R16, RZ, RZ, 0x3d2aaabb ;  /* 0x3d2aaabbff107424 */ /* 0x000fe200078e00ff */
[----:B------:R-:W-:Y:S01]  /*06f0*/  LOP3.LUT P1, RZ, R8, 0x2, RZ, 0xc0, !PT ;  /* 0x0000000208ff7812 */ /* 0x000fe2000782c0ff */
[----:B------:R-:W-:Y:S01]  /*0700*/  FFMA R0, R3, R0, -0.0013887860113754868507 ;  /* 0xbab607ed03007423 */ /* 0x000fe20000000000 */
[----:B------:R-:W-:Y:S01]  /*0710*/  ISETP.NE.U32.AND P0, PT, R4, 0x1, PT ;  /* 0x000000010400780c */ /* 0x000fe20003f05070 */
[----:B------:R-:W-:Y:S01]  /*0720*/  IMAD.MOV.U32 R7, RZ, RZ, 0x3effffff ;  /* 0x3effffffff077424 */ /* 0x000fe200078e00ff */
[----:B------:R-:W-:Y:S02]  /*0730*/  UIADD3 UR4, UPT, UPT, UR4, 0x1, URZ ;  /* 0x0000000104047890 */ /* 0x000fe4000fffe0ff */
[----:B------:R-:W-:-:S02]  /*0740*/  FSEL R4, R0, -0.00019574658654164522886, !P0 ;  /* 0xb94d415300047808 */ /* 0x000fc40004000000 */
[----:B------:R-:W-:Y:S01]  /*0750*/  FSEL R16, R16, 0.0083327032625675201416, !P0 ;  /* 0x3c0885e410107808 */ /* 0x000fe20004000000 */
[----:B------:R-:W-:Y:S01]  /*0760*/  UISETP.NE.AND UP0, UPT, UR4, 0x7a120, UPT ;  /* 0x0007a1200400788c */ /* 0x000fe2000bf05270 */
[----:B------:R-:W-:Y:S02]  /*0770*/  FSEL R0, R6, 1, P0 ;  /* 0x3f80000006007808 */ /* 0x000fe40000000000 */
[----:B------:R-:W-:Y:S01]  /*0780*/  FSEL R7, -R7, -0.16666662693023681641, !P0 ;  /* 0xbe2aaaa807077808 */ /* 0x000fe20004000100 */
[C---:B------:R-:W-:Y:S02]  /*0790*/  FFMA R4, R3.reuse, R4, R16 ;  /* 0x0000000403047223 */ /* 0x040fe40000000010 */
[C---:B------:R-:W-:Y:S02]  /*07a0*/  FFMA R5, R3.reuse, R0, RZ ;  /* 0x0000000003057223 */ /* 0x040fe400000000ff */
[----:B------:R-:W-:-:S04]  /*07b0*/  FFMA R4, R3, R4, R7 ;  /* 0x0000000403047223 */ /* 0x000fc80000000007 */
[----:B------:R-:W-:-:S04]  /*07c0*/  FFMA R0, R5, R4, R0 ;  /* 0x0000000405007223 */ /* 0x000fc80000000000 */
[----:B------:R-:W-:-:S06]  /*07d0*/  @P1 FADD R0, RZ, -R0 ;  /* 0x80000000ff001221 */ /* 0x000fcc0000000000 */
[----:B------:R-:W1:Y:S01]  /*07e0*/  F2I.TRUNC.NTZ R0, R0 ;  /* 0x0000000000007305 */ /* 0x000e62000020f100 */
[----:B------:R-:W-:Y:S05]  /*07f0*/  BRA.U UP0, `(.L_x_20) ;  /* 0xfffffff900107547 */ /* 0x000fea000b83ffff */
[----:B------:R-:W-:Y:S06]  /*0800*/  BAR.SYNC.DEFER_BLOCKING 0x0 ;  /* 0x0000000000007b1d */ /* 0x000fec0000010000 */
[----:B0-----:R-:W-:Y:S05]  /*0810*/  EXIT ;  /* 0x000000000000794d */ /* 0x001fea0003800000 */
.L_x_21:
        /* <DEDUP_REMOVED lines=14> */
.L_x_24:


//--------------------- .nv.global.init           --------------------------
	.section	.nv.global.init,"aw",@progbits
	.align	4
.nv.global.init:
	.type		__cudart_i2opi_f,@object
	.size		__cudart_i2opi_f,(.L_0 - __cudart_i2opi_f)
__cudart_i2opi_f:
        /*0000*/ 	.byte	0x41, 0x90, 0x43, 0x3c, 0x99, 0x95, 0x62, 0xdb, 0xc0, 0xdd, 0x34, 0xf5, 0xd1, 0x57, 0x27, 0xfc
        /*0010*/ 	.byte	0x29, 0x15, 0x44, 0x4e, 0x6e, 0x83, 0xf9, 0xa2
.L_0:


//--------------------- .nv.shared._Z12LaunchKernelPiR12CudaTaskPoolI4TaskE --------------------------
	.section	.nv.shared._Z12LaunchKernelPiR12CudaTaskPoolI4TaskE,"aw",@nobits
	.sectionflags	@""
	.align	4
.nv.shared._Z12LaunchKernelPiR12CudaTaskPoolI4TaskE:
	.zero		1556


//--------------------- .nv.shared.reserved.0     --------------------------
	.section	.nv.shared.reserved.0,"aw",@nobits
	.weak		__nv_reservedSMEM_offset_0_alias
	.size		__nv_reservedSMEM_offset_0_alias, 0, 64
	.other		__nv_reservedSMEM_offset_0_alias,@"STO_CUDA_RESERVED_SHARED STV_DEFAULT"
__nv_reservedSMEM_offset_0_alias:
	.zero		0
	.zero		64


//--------------------- .nv.constant0._Z12LaunchKernelPiR12CudaTaskPoolI4TaskE --------------------------
	.section	.nv.constant0._Z12LaunchKernelPiR12CudaTaskPoolI4TaskE,"a",@progbits
	.sectionflags	@""
	.align	4
.nv.constant0._Z12LaunchKernelPiR12CudaTaskPoolI4TaskE:
	.zero		912


//--------------------- .nv.constant0._Z8workloadv --------------------------
	.section	.nv.constant0._Z8workloadv,"a",@progbits
	.sectionflags	@""
	.align	4
.nv.constant0._Z8workloadv:
	.zero		896


//--------------------- SYMBOLS --------------------------

	.type		.nv.reservedSmem.offset0,@object
	.size		.nv.reservedSmem.offset0,0x4
	.type		.nv.reservedSmem.cap,@object
	.size		.nv.reservedSmem.cap,0x4
